# CuTe-DSL kernel — source=cudnn_frontend_dsl family=gemm_swiglu
# config = {"ab_dtype": "Float8E4M3FN", "c_dtype": "BFloat16", "mma_mn": [128, 128], "cluster_mn": [2, 1]}


// ===== COMPILED SASS (sm_100a) =====

	.target	sm_100a

	.elftype	@"ET_EXEC"


//--------------------- .note.nv.tkinfo           --------------------------
	.section	.note.nv.tkinfo,"",@"SHT_NOTE"
	.sectionflags	@"SHF_NOTE_NV_TKINFO"
	.tkinfo
        /*0018*/ 	.word	0x00000081
        /*0030*/ 	.string	""
        /*0030*/ 	.string	"ptxas"
        /*0030*/ 	.string	"Cuda compilation tools, release 12.9, V12.9.83"
        /*0030*/ 	.string	"Build system must define TOOLS_VERSION_EXTENDED"
        /*0030*/ 	.string	"-O 3 -arch sm_100a "



//--------------------- .note.nv.cuver            --------------------------
	.section	.note.nv.cuver,"",@"SHT_NOTE"
	.sectionflags	@"SHF_NOTE_NV_CUVER"
        /*0018*/ 	.short	0x0001
        /*001a*/ 	.short	0x0064
        /*001c*/ 	.short	0x0001
        /*001e*/ 	.short	0x0000
        /*0020*/ 	.short	0x0001
        /*0022*/ 	.short	0x0000


//--------------------- .nv.info                  --------------------------
	.section	.nv.info,"",@"SHT_CUDA_INFO"
	.align	4


	//----- nvinfo : EIATTR_REGCOUNT
	.align		4
        /*0000*/ 	.byte	0x04, 0x2f
        /*0002*/ 	.short	(.L_4 - .L_3)
	.align		4
.L_3:
        /*0004*/ 	.word	index@(kernel_cutlass_kernel_cudnngemm_swigludense_gemm_persistent_swigluPersistentDenseGemmKernel_object_at__TiledMMA_ThrLayoutVMNK11110000_PermutationMNK____MMAAtom_ThrID10_ShapeMNK12812832_TV_0)
        /*0008*/ 	.word	0x00000060


	//----- nvinfo : EIATTR_FRAME_SIZE
	.align		4
.L_4:
        /*000c*/ 	.byte	0x04, 0x11
        /*000e*/ 	.short	(.L_6 - .L_5)
	.align		4
.L_5:
        /*0010*/ 	.word	index@($__internal_2_$__cuda_sm10x_tcgen05_guardrail_trap_unallocated_columns_being_dealloced)
        /*0014*/ 	.word	0x00000000


	//----- nvinfo : EIATTR_FRAME_SIZE
	.align		4
.L_6:
        /*0018*/ 	.byte	0x04, 0x11
        /*001a*/ 	.short	(.L_8 - .L_7)
	.align		4
.L_7:
        /*001c*/ 	.word	index@($__internal_1_$__cuda_sm10x_tcgen05_guardrail_trap_phase_invalid_during_alloc)
        /*0020*/ 	.word	0x00000000


	//----- nvinfo : EIATTR_FRAME_SIZE
	.align		4
.L_8:
        /*0024*/ 	.byte	0x04, 0x11
        /*0026*/ 	.short	(.L_10 - .L_9)
	.align		4
.L_9:
        /*0028*/ 	.word	index@($__internal_0_$__cuda_sm10x_tcgen05_guardrail_trap_col_being_dealloced_not_returned_by_alloc)
        /*002c*/ 	.word	0x00000000


	//----- nvinfo : EIATTR_FRAME_SIZE
	.align		4
.L_10:
        /*0030*/ 	.byte	0x04, 0x11
        /*0032*/ 	.short	(.L_12 - .L_11)
	.align		4
.L_11:
        /*0034*/ 	.word	index@(kernel_cutlass_kernel_cudnngemm_swigludense_gemm_persistent_swigluPersistentDenseGemmKernel_object_at__TiledMMA_ThrLayoutVMNK11110000_PermutationMNK____MMAAtom_ThrID10_ShapeMNK12812832_TV_0)
        /*0038*/ 	.word	0x00000000


	//----- nvinfo : EIATTR_MIN_STACK_SIZE
	.align		4
.L_12:
        /*003c*/ 	.byte	0x04, 0x12
        /*003e*/ 	.short	(.L_14 - .L_13)
	.align		4
.L_13:
        /*0040*/ 	.word	index@(kernel_cutlass_kernel_cudnngemm_swigludense_gemm_persistent_swigluPersistentDenseGemmKernel_object_at__TiledMMA_ThrLayoutVMNK11110000_PermutationMNK____MMAAtom_ThrID10_ShapeMNK12812832_TV_0)
        /*0044*/ 	.word	0x00000000
.L_14:


//--------------------- .nv.info.kernel_cutlass_kernel_cudnngemm_swigludense_gemm_persistent_swigluPersistentDenseGemmKernel_object_at__TiledMMA_ThrLayoutVMNK11110000_PermutationMNK____MMAAtom_ThrID10_ShapeMNK12812832_TV_0 --------------------------
	.section	.nv.info.kernel_cutlass_kernel_cudnngemm_swigludense_gemm_persistent_swigluPersistentDenseGemmKernel_object_at__TiledMMA_ThrLayoutVMNK11110000_PermutationMNK____MMAAtom_ThrID10_ShapeMNK12812832_TV_0,"",@"SHT_CUDA_INFO"
	.sectionflags	@""
	.align	4


	//----- nvinfo : EIATTR_CUDA_API_VERSION
	.align		4
        /*0000*/ 	.byte	0x04, 0x37
        /*0002*/ 	.short	(.L_16 - .L_15)
.L_15:
        /*0004*/ 	.word	0x00000081


	//----- nvinfo : EIATTR_KPARAM_INFO
	.align		4
.L_16:
        /*0008*/ 	.byte	0x04, 0x17
        /*000a*/ 	.short	(.L_18 - .L_17)
.L_17:
        /*000c*/ 	.word	0x00000000
        /*0010*/ 	.short	0x0008
        /*0012*/ 	.short	0x0264
        /*0014*/ 	.byte	0x00, 0xf0, 0x11, 0x00


	//----- nvinfo : EIATTR_KPARAM_INFO
	.align		4
.L_18:
        /*0018*/ 	.byte	0x04, 0x17
        /*001a*/ 	.short	(.L_20 - .L_19)
.L_19:
        /*001c*/ 	.word	0x00000000
        /*0020*/ 	.short	0x0007
        /*0022*/ 	.short	0x0258
        /*0024*/ 	.byte	0x00, 0xf0, 0x31, 0x00


	//----- nvinfo : EIATTR_KPARAM_INFO
	.align		4
.L_20:
        /*0028*/ 	.byte	0x04, 0x17
        /*002a*/ 	.short	(.L_22 - .L_21)
.L_21:
        /*002c*/ 	.word	0x00000000
        /*0030*/ 	.short	0x0006
        /*0032*/ 	.short	0x024c
        /*0034*/ 	.byte	0x00, 0xf0, 0x31, 0x00


	//----- nvinfo : EIATTR_KPARAM_INFO
	.align		4
.L_22:
        /*0038*/ 	.byte	0x04, 0x17
        /*003a*/ 	.short	(.L_24 - .L_23)
.L_23:
        /*003c*/ 	.word	0x00000000
        /*0040*/ 	.short	0x0005
        /*0042*/ 	.short	0x0240
        /*0044*/ 	.byte	0x00, 0xf0, 0x31, 0x00


	//----- nvinfo : EIATTR_KPARAM_INFO
	.align		4
.L_24:
        /*0048*/ 	.byte	0x04, 0x17
        /*004a*/ 	.short	(.L_26 - .L_25)
.L_25:
        /*004c*/ 	.word	0x00000000
        /*0050*/ 	.short	0x0004
        /*0052*/ 	.short	0x01c0
        /*0054*/ 	.byte	0x00, 0xf0, 0x01, 0x02


	//----- nvinfo : EIATTR_KPARAM_INFO
	.align		4
.L_26:
        /*0058*/ 	.byte	0x04, 0x17
        /*005a*/ 	.short	(.L_28 - .L_27)
.L_27:
        /*005c*/ 	.word	0x00000000
        /*0060*/ 	.short	0x0003
        /*0062*/ 	.short	0x0140
        /*0064*/ 	.byte	0x00, 0xf0, 0x01, 0x02


	//----- nvinfo : EIATTR_KPARAM_INFO
	.align		4
.L_28:
        /*0068*/ 	.byte	0x04, 0x17
        /*006a*/ 	.short	(.L_30 - .L_29)
.L_29:
        /*006c*/ 	.word	0x00000000
        /*0070*/ 	.short	0x0002
        /*0072*/ 	.short	0x00c0
        /*0074*/ 	.byte	0x00, 0xf0, 0x01, 0x02


	//----- nvinfo : EIATTR_KPARAM_INFO
	.align		4
.L_30:
        /*0078*/ 	.byte	0x04, 0x17
        /*007a*/ 	.short	(.L_32 - .L_31)
.L_31:
        /*007c*/ 	.word	0x00000000
        /*0080*/ 	.short	0x0001
        /*0082*/ 	.short	0x0040
        /*0084*/ 	.byte	0x00, 0xf0, 0x01, 0x02


	//----- nvinfo : EIATTR_KPARAM_INFO
	.align		4
.L_32:
        /*0088*/ 	.byte	0x04, 0x17
        /*008a*/ 	.short	(.L_34 - .L_33)
.L_33:
        /*008c*/ 	.word	0x00000000
        /*0090*/ 	.short	0x0000
        /*0092*/ 	.short	0x0000
        /*0094*/ 	.byte	0x00, 0xf0, 0x0d, 0x00


	//----- nvinfo : EIATTR_AT_ENTRY_FRAGMENTS
	.align		4
.L_34:
        /*0098*/ 	.byte	0x04, 0x4f
        /*009a*/ 	.short	(.L_36 - .L_35)


	//   ....[0]....
.L_35:
        /*009c*/ 	.word	0x00000004


	//----- nvinfo : EIATTR_RESERVED_SMEM_USED
	.align		4
.L_36:
        /*00a0*/ 	.byte	0x01, 0x41
	.zero		2


	//----- nvinfo : EIATTR_SPARSE_MMA_MASK
	.align		4
        /*00a4*/ 	.byte	0x03, 0x50
        /*00a6*/ 	.short	0x0000


	//----- nvinfo : EIATTR_TCGEN05_1CTA_USED
	.align		4
        /*00a8*/ 	.byte	0x01, 0x51
	.zero		2


	//----- nvinfo : EIATTR_MAXREG_COUNT
	.align		4
        /*00ac*/ 	.byte	0x03, 0x1b
        /*00ae*/ 	.short	0x00ff


	//----- nvinfo : EIATTR_NUM_BARRIERS
	.align		4
        /*00b0*/ 	.byte	0x02, 0x4c
        /*00b2*/ 	.byte	0x03
	.zero		1


	//----- nvinfo : EIATTR_INT_WARP_WIDE_INSTR_OFFSETS
	.align		4
        /*00b4*/ 	.byte	0x04, 0x31
        /*00b6*/ 	.short	(.L_38 - .L_37)


	//   ....[0]....
.L_37:
        /*00b8*/ 	.word	0x00003e50


	//   ....[1]....
        /*00bc*/ 	.word	0x00003e80


	//----- nvinfo : EIATTR_COOP_GROUP_MASK_REGIDS
	.align		4
.L_38:
        /*00c0*/ 	.byte	0x04, 0x29
        /*00c2*/ 	.short	(.L_40 - .L_39)


	//   ....[0]....
.L_39:
        /*00c4*/ 	.word	0xffffffff


	//   ....[1]....
        /*00c8*/ 	.word	0xffffffff


	//   ....[2]....
        /*00cc*/ 	.word	0xffffffff


	//   ....[3]....
        /*00d0*/ 	.word	0xffffffff


	//   ....[4]....
        /*00d4*/ 	.word	0xffffffff


	//   ....[5]....
        /*00d8*/ 	.word	0xffffffff


	//   ....[6]....
        /*00dc*/ 	.word	0xffffffff


	//----- nvinfo : EIATTR_COOP_GROUP_INSTR_OFFSETS
	.align		4
.L_40:
        /*00e0*/ 	.byte	0x04, 0x28
        /*00e2*/ 	.short	(.L_42 - .L_41)


	//   ....[0]....
.L_41:
        /*00e4*/ 	.word	0x000003e0


	//   ....[1]....
        /*00e8*/ 	.word	0x00000590


	//   ....[2]....
        /*00ec*/ 	.word	0x00000630


	//   ....[3]....
        /*00f0*/ 	.word	0x000018e0


	//   ....[4]....
        /*00f4*/ 	.word	0x00001ba0


	//   ....[5]....
        /*00f8*/ 	.word	0x00003cd0


	//   ....[6]....
        /*00fc*/ 	.word	0x00003f30


	//----- nvinfo : EIATTR_VRC_CTA_INIT_COUNT
	.align		4
.L_42:
        /*0100*/ 	.byte	0x02, 0x4a
        /*0102*/ 	.byte	0x80
	.zero		1


	//----- nvinfo : EIATTR_MBARRIER_INSTR_OFFSETS
	.align		4
        /*0104*/ 	.byte	0x04, 0x39
        /*0106*/ 	.short	(.L_44 - .L_43)


	//   ....[0]....
.L_43:
        /*0108*/ 	.word	0x000002f0
        /*010c*/ 	.word	0x000000ff
        /*0110*/ 	.word	0x00000000
        /*0114*/ 	.short	0x0100
        /*0116*/ 	.byte	0x06
	.zero		1


	//   ....[1]....
        /*0118*/ 	.word	0x00000300
        /*011c*/ 	.word	0x000000ff
        /*0120*/ 	.word	0x00000008
        /*0124*/ 	.short	0x0100
        /*0126*/ 	.byte	0x06
	.zero		1


	//   ....[2]....
        /*0128*/ 	.word	0x00000310
        /*012c*/ 	.word	0x000000ff
        /*0130*/ 	.word	0x00000010
        /*0134*/ 	.short	0x0100
        /*0136*/ 	.byte	0x06
	.zero		1


	//   ....[3]....
        /*0138*/ 	.word	0x00000320
        /*013c*/ 	.word	0x000000ff
        /*0140*/ 	.word	0x00000018
        /*0144*/ 	.short	0x0100
        /*0146*/ 	.byte	0x06
	.zero		1


	//   ....[4]....
        /*0148*/ 	.word	0x00000330
        /*014c*/ 	.word	0x000000ff
        /*0150*/ 	.word	0x00000020
        /*0154*/ 	.short	0x0100
        /*0156*/ 	.byte	0x06
	.zero		1


	//   ....[5]....
        /*0158*/ 	.word	0x00000340
        /*015c*/ 	.word	0x000000ff
        /*0160*/ 	.word	0x00000028
        /*0164*/ 	.short	0x0100
        /*0166*/ 	.byte	0x06
	.zero		1


	//   ....[6]....
        /*0168*/ 	.word	0x00000350
        /*016c*/ 	.word	0x000000ff
        /*0170*/ 	.word	0x00000030
        /*0174*/ 	.short	0x0100
        /*0176*/ 	.byte	0x06
	.zero		1


	//   ....[7]....
        /*0178*/ 	.word	0x00000360
        /*017c*/ 	.word	0x000000ff
        /*0180*/ 	.word	0x00000038
        /*0184*/ 	.short	0x0100
        /*0186*/ 	.byte	0x06
	.zero		1


	//   ....[8]....
        /*0188*/ 	.word	0x00000370
        /*018c*/ 	.word	0x000000ff
        /*0190*/ 	.word	0x00000040
        /*0194*/ 	.short	0x0100
        /*0196*/ 	.byte	0x06
	.zero		1


	//   ....[9]....
        /*0198*/ 	.word	0x00000380
        /*019c*/ 	.word	0x000000ff
        /*01a0*/ 	.word	0x00000048
        /*01a4*/ 	.short	0x0100
        /*01a6*/ 	.byte	0x06
	.zero		1


	//   ....[10]....
        /*01a8*/ 	.word	0x00000500
        /*01ac*/ 	.word	0x000000ff
        /*01b0*/ 	.word	0x00000050
        /*01b4*/ 	.short	0x0100
        /*01b6*/ 	.byte	0x07
	.zero		1


	//   ....[11]....
        /*01b8*/ 	.word	0x00000510
        /*01bc*/ 	.word	0x000000ff
        /*01c0*/ 	.word	0x00000058
        /*01c4*/ 	.short	0x0100
        /*01c6*/ 	.byte	0x07
	.zero		1


	//   ....[12]....
        /*01c8*/ 	.word	0x00000520
        /*01cc*/ 	.word	0x000000ff
        /*01d0*/ 	.word	0x00000060
        /*01d4*/ 	.short	0x0100
        /*01d6*/ 	.byte	0x07
	.zero		1


	//   ....[13]....
        /*01d8*/ 	.word	0x00000530
        /*01dc*/ 	.word	0x000000ff
        /*01e0*/ 	.word	0x00000068
        /*01e4*/ 	.short	0x0100
        /*01e6*/ 	.byte	0x07
	.zero		1


	//   ....[14]....
        /*01e8*/ 	.word	0x00000a60
        /*01ec*/ 	.word	0x000000ff
        /*01f0*/ 	.word	0x00000028
        /*01f4*/ 	.short	0x010a
        /*01f6*/ 	.byte	0x05
	.zero		1


	//   ....[15]....
        /*01f8*/ 	.word	0x00000b80
        /*01fc*/ 	.word	0x000000ff
        /*0200*/ 	.word	0x00000028
        /*0204*/ 	.short	0x010a
        /*0206*/ 	.byte	0x09
	.zero		1


	//   ....[16]....
        /*0208*/ 	.word	0x00000cb0
        /*020c*/ 	.word	0x000000ff
        /*0210*/ 	.word	0x00000028
        /*0214*/ 	.short	0x010a
        /*0216*/ 	.byte	0x1f
	.zero		1


	//   ....[17]....
        /*0218*/ 	.word	0x00000ff0
        /*021c*/ 	.word	0x000000ff
        /*0220*/ 	.word	0x00000028
        /*0224*/ 	.short	0x010a
        /*0226*/ 	.byte	0x05
	.zero		1


	//   ....[18]....
        /*0228*/ 	.word	0x00001380
        /*022c*/ 	.word	0x000000ff
        /*0230*/ 	.word	0x00000000
        /*0234*/ 	.short	0x010a
        /*0236*/ 	.byte	0x06
	.zero		1


	//   ....[19]....
        /*0238*/ 	.word	0x000013a0
        /*023c*/ 	.word	0x000000ff
        /*0240*/ 	.word	0x00000060
        /*0244*/ 	.short	0x010a
        /*0246*/ 	.byte	0x07
	.zero		1


	//   ....[20]....
        /*0248*/ 	.word	0x00001550
        /*024c*/ 	.word	0x000000ff
        /*0250*/ 	.word	0x00000000
        /*0254*/ 	.short	0x010a
        /*0256*/ 	.byte	0x05
	.zero		1


	//   ....[21]....
        /*0258*/ 	.word	0x000016c0
        /*025c*/ 	.word	0x000000ff
        /*0260*/ 	.word	0x00000000
        /*0264*/ 	.short	0x010a
        /*0266*/ 	.byte	0x0b
	.zero		1


	//   ....[22]....
        /*0268*/ 	.word	0x00001860
        /*026c*/ 	.word	0x00000000
        /*0270*/ 	.word	0x00000060
        /*0274*/ 	.short	0x010a
        /*0276*/ 	.byte	0xff
	.zero		1


	//   ....[23]....
        /*0278*/ 	.word	0x00002160
        /*027c*/ 	.word	0x000000ff
        /*0280*/ 	.word	0x00000050
        /*0284*/ 	.short	0x010a
        /*0286*/ 	.byte	0x16
	.zero		1


	//   ....[24]....
        /*0288*/ 	.word	0x00003a50
        /*028c*/ 	.word	0x000000ff
        /*0290*/ 	.word	0x00000060
        /*0294*/ 	.short	0x0101
        /*0296*/ 	.byte	0x16
	.zero		1


	//   ....[25]....
        /*0298*/ 	.word	0x00003f90
        /*029c*/ 	.word	0x00000000
        /*02a0*/ 	.word	0x00000028
        /*02a4*/ 	.short	0x010a
        /*02a6*/ 	.byte	0xff
	.zero		1


	//   ....[26]....
        /*02a8*/ 	.word	0x00004010
        /*02ac*/ 	.word	0x00000000
        /*02b0*/ 	.word	0x00000028
        /*02b4*/ 	.short	0x010a
        /*02b6*/ 	.byte	0xff
	.zero		1


	//   ....[27]....
        /*02b8*/ 	.word	0x00004090
        /*02bc*/ 	.word	0x00000000
        /*02c0*/ 	.word	0x00000060
        /*02c4*/ 	.short	0x010a
        /*02c6*/ 	.byte	0xff
	.zero		1


	//   ....[28]....
        /*02c8*/ 	.word	0x00004110
        /*02cc*/ 	.word	0x00000000
        /*02d0*/ 	.word	0x00000000
        /*02d4*/ 	.short	0x010a
        /*02d6*/ 	.byte	0xff
	.zero		1


	//   ....[29]....
        /*02d8*/ 	.word	0x00004170
        /*02dc*/ 	.word	0x00000000
        /*02e0*/ 	.word	0x00000060
        /*02e4*/ 	.short	0x010a
        /*02e6*/ 	.byte	0xff
	.zero		1


	//   ....[30]....
        /*02e8*/ 	.word	0x000041e0
        /*02ec*/ 	.word	0x00000004
        /*02f0*/ 	.word	0x00000050
        /*02f4*/ 	.short	0x010a
        /*02f6*/ 	.byte	0xff
	.zero		1


	//----- nvinfo : EIATTR_NUM_MBARRIERS
	.align		4
.L_44:
        /*02f8*/ 	.byte	0x03, 0x38
        /*02fa*/ 	.short	0x000e


	//----- nvinfo : EIATTR_EXIT_INSTR_OFFSETS
	.align		4
        /*02fc*/ 	.byte	0x04, 0x1c
        /*02fe*/ 	.short	(.L_46 - .L_45)


	//   ....[0]....
.L_45:
        /*0300*/ 	.word	0x000018a0


	//   ....[1]....
        /*0304*/ 	.word	0x00003f50


	//----- nvinfo : EIATTR_REQNTID
	.align		4
.L_46:
        /*0308*/ 	.byte	0x04, 0x10
        /*030a*/ 	.short	(.L_48 - .L_47)
.L_47:
        /*030c*/ 	.word	0x000000c0
        /*0310*/ 	.word	0x00000001
        /*0314*/ 	.word	0x00000001


	//----- nvinfo : EIATTR_CRS_STACK_SIZE
	.align		4
.L_48:
        /*0318*/ 	.byte	0x04, 0x1e
        /*031a*/ 	.short	(.L_50 - .L_49)
.L_49:
        /*031c*/ 	.word	0x00000000


	//----- nvinfo : EIATTR_CBANK_PARAM_SIZE
	.align		4
.L_50:
        /*0320*/ 	.byte	0x03, 0x19
        /*0322*/ 	.short	0x0268


	//----- nvinfo : EIATTR_PARAM_CBANK
	.align		4
        /*0324*/ 	.byte	0x04, 0x0a
        /*0326*/ 	.short	(.L_52 - .L_51)
	.align		4
.L_51:
        /*0328*/ 	.word	index@(.nv.constant0.kernel_cutlass_kernel_cudnngemm_swigludense_gemm_persistent_swigluPersistentDenseGemmKernel_object_at__TiledMMA_ThrLayoutVMNK11110000_PermutationMNK____MMAAtom_ThrID10_ShapeMNK12812832_TV_0)
        /*032c*/ 	.short	0x0380
        /*032e*/ 	.short	0x0268


	//----- nvinfo : EIATTR_SW_WAR
	.align		4
.L_52:
        /*0330*/ 	.byte	0x04, 0x36
        /*0332*/ 	.short	(.L_54 - .L_53)
.L_53:
        /*0334*/ 	.word	0x00000008
.L_54:


//--------------------- .nv.compat                --------------------------
	.section	.nv.compat,"",@"SHT_CUDA_COMPAT_INFO"
	.align	4
        /*0000*/ 	.byte	0x02, 0x02, 0x02, 0x00, 0x02, 0x05, 0x05, 0x00, 0x02, 0x03, 0x01, 0x00, 0x02, 0x06, 0x01, 0x00


//--------------------- .nv.callgraph             --------------------------
	.section	.nv.callgraph,"",@"SHT_CUDA_CALLGRAPH"
	.align	4
	.sectionentsize	8
	.align		4
        /*0000*/ 	.word	0x00000000
	.align		4
        /*0004*/ 	.word	0xffffffff
	.align		4
        /*0008*/ 	.word	0x00000000
	.align		4
        /*000c*/ 	.word	0xfffffffe
	.align		4
        /*0010*/ 	.word	0x00000000
	.align		4
        /*0014*/ 	.word	0xfffffffd
	.align		4
        /*0018*/ 	.word	0x00000000
	.align		4
        /*001c*/ 	.word	0xfffffffc


//--------------------- .text.kernel_cutlass_kernel_cudnngemm_swigludense_gemm_persistent_swigluPersistentDenseGemmKernel_object_at__TiledMMA_ThrLayoutVMNK11110000_PermutationMNK____MMAAtom_ThrID10_ShapeMNK12812832_TV_0 --------------------------
	.section	.text.kernel_cutlass_kernel_cudnngemm_swigludense_gemm_persistent_swigluPersistentDenseGemmKernel_object_at__TiledMMA_ThrLayoutVMNK11110000_PermutationMNK____MMAAtom_ThrID10_ShapeMNK12812832_TV_0,"ax",@progbits
	.align	128
        .global         kernel_cutlass_kernel_cudnngemm_swigludense_gemm_persistent_swigluPersistentDenseGemmKernel_object_at__TiledMMA_ThrLayoutVMNK11110000_PermutationMNK____MMAAtom_ThrID10_ShapeMNK12812832_TV_0
        .type           kernel_cutlass_kernel_cudnngemm_swigludense_gemm_persistent_swigluPersistentDenseGemmKernel_object_at__TiledMMA_ThrLayoutVMNK11110000_PermutationMNK____MMAAtom_ThrID10_ShapeMNK12812832_TV_0,@function
        .size           kernel_cutlass_kernel_cudnngemm_swigludense_gemm_persistent_swigluPersistentDenseGemmKernel_object_at__TiledMMA_ThrLayoutVMNK11110000_PermutationMNK____MMAAtom_ThrID10_ShapeMNK12812832_TV_0,(.L_x_57 - kernel_cutlass_kernel_cudnngemm_swigludense_gemm_persistent_swigluPersistentDenseGemmKernel_object_at__TiledMMA_ThrLayoutVMNK11110000_PermutationMNK____MMAAtom_ThrID10_ShapeMNK12812832_TV_0)
        .other          kernel_cutlass_kernel_cudnngemm_swigludense_gemm_persistent_swigluPersistentDenseGemmKernel_object_at__TiledMMA_ThrLayoutVMNK11110000_PermutationMNK____MMAAtom_ThrID10_ShapeMNK12812832_TV_0,@"STO_CUDA_ENTRY STV_DEFAULT"
kernel_cutlass_kernel_cudnngemm_swigludense_gemm_persistent_swigluPersistentDenseGemmKernel_object_at__TiledMMA_ThrLayoutVMNK11110000_PermutationMNK____MMAAtom_ThrID10_ShapeMNK12812832_TV_0:
.text.kernel_cutlass_kernel_cudnngemm_swigludense_gemm_persistent_swigluPersistentDenseGemmKernel_object_at__TiledMMA_ThrLayoutVMNK11110000_PermutationMNK____MMAAtom_ThrID10_ShapeMNK12812832_TV_0:
[----:B------:R-:W1:Y:S01]  /*0000*/  LDC R1, c[0x0][0x37c] ;  /* 0x0000df00ff017b82 */ /* 0x000e620000000800 */
[----:B------:R-:W2:Y:S07]  /*0010*/  S2R R2, SR_TID.X ;  /* 0x0000000000027919 */ /* 0x000eae0000002100 */
[----:B------:R-:W3:Y:S01]  /*0020*/  S2UR UR4, SR_CgaCtaId ;  /* 0x00000000000479c3 */ /* 0x000ee20000008800 */
[----:B------:R-:W4:Y:S01]  /*0030*/  LDCU.U8 UR8, c[0x0][0x382] ;  /* 0x00007040ff0877ac */ /* 0x000f220008000000 */
[----:B------:R-:W5:Y:S01]  /*0040*/  LDCU.U8 UR5, c[0x0][0x381] ;  /* 0x00007020ff0577ac */ /* 0x000f620008000000 */
[----:B------:R-:W2:Y:S01]  /*0050*/  LDCU UR6, c[0x0][0x36c] ;  /* 0x00006d80ff0677ac */ /* 0x000ea20008000800 */
[----:B------:R-:W-:Y:S01]  /*0060*/  UMOV UR14, 0x1 ;  /* 0x00000001000e7882 */ /* 0x000fe20000000000 */
[----:B----4-:R-:W-:-:S02]  /*0070*/  ULOP3.LUT UR8, UR8, 0x1, URZ, 0xc0, !UPT ;  /* 0x0000000108087892 */ /* 0x010fc4000f8ec0ff */
[----:B-----5:R-:W-:Y:S02]  /*0080*/  ULOP3.LUT UR5, UR5, 0x1, URZ, 0xc0, !UPT ;  /* 0x0000000105057892 */ /* 0x020fe4000f8ec0ff */
[----:B---3--:R-:W-:Y:S02]  /*0090*/  ULEA.HI UR7, UR4, UR4, URZ, 0x1 ;  /* 0x0000000404077291 */ /* 0x008fe4000f8f08ff */
[----:B--2---:R-:W-:Y:S02]  /*00a0*/  UISETP.EQ.U32.AND UP2, UPT, UR6, 0x1, UPT ;  /* 0x000000010600788c */ /* 0x004fe4000bf42070 */
[----:B------:R-:W-:Y:S01]  /*00b0*/  ULOP3.LUT UR7, UR7, 0xfffffffe, URZ, 0xc0, !UPT ;  /* 0xfffffffe07077892 */ /* 0x000fe2000f8ec0ff */
[----:B------:R-:W-:Y:S01]  /*00c0*/  SHF.R.U32.HI R0, RZ, 0x5, R2 ;  /* 0x00000005ff007819 */ /* 0x000fe20000011602 */
[----:B------:R-:W-:Y:S02]  /*00d0*/  UISETP.NE.U32.AND UP6, UPT, UR8, 0x1, UPT ;  /* 0x000000010800788c */ /* 0x000fe4000bfc5070 */
[----:B------:R-:W-:Y:S01]  /*00e0*/  UIADD3 UR12, UPT, UPT, -UR7, UR4, URZ ;  /* 0x00000004070c7290 */ /* 0x000fe2000fffe1ff */
[----:B------:R-:W-:Y:S01]  /*00f0*/  R2UR UR21, R0 ;  /* 0x00000000001572ca */ /* 0x000fe200000e0000 */
[----:B------:R-:W-:-:S02]  /*0100*/  UISETP.NE.U32.AND UP5, UPT, UR5, 0x1, UPT ;  /* 0x000000010500788c */ /* 0x000fc4000bfa5070 */
[----:B------:R-:W-:-:S10]  /*0110*/  USHF.L.U32 UR14, UR14, UR12, URZ ;  /* 0x0000000c0e0e7299 */ /* 0x000fd400080006ff */
[----:B------:R-:W-:Y:S02]  /*0120*/  UISETP.NE.AND UP4, UPT, UR21, 0x5, UPT ;  /* 0x000000051500788c */ /* 0x000fe4000bf85270 */
[----:B------:R-:W-:-:S07]  /*0130*/  UISETP.NE.AND UP3, UPT, UR21, URZ, UPT ;  /* 0x000000ff1500728c */ /* 0x000fce000bf65270 */
[----:B-1----:R-:W-:Y:S05]  /*0140*/  BRA.U UP4, `(.L_x_0) ;  /* 0x0000000104387547 */ /* 0x002fea000b800000 */
[----:B------:R-:W1:Y:S02]  /*0150*/  LDCU.64 UR6, c[0x0][0x348] ;  /* 0x00006900ff0677ac */ /* 0x000e640008000a00 */
[----:B-1----:R-:W-:Y:S02]  /*0160*/  UIADD3 UR16, UP1, UPT, UR6, 0x40, URZ ;  /* 0x0000004006107890 */ /* 0x002fe4000ff3e0ff */
[----:B------:R-:W-:Y:S02]  /*0170*/  UIADD3 UR10, UP0, UPT, UR6, 0xc0, URZ ;  /* 0x000000c0060a7890 */ /* 0x000fe4000ff1e0ff */
[----:B------:R-:W-:Y:S02]  /*0180*/  UIADD3.X UR17, UPT, UPT, URZ, UR7, URZ, UP1, !UPT ;  /* 0x00000007ff117290 */ /* 0x000fe40008ffe4ff */
[----:B------:R-:W-:Y:S02]  /*0190*/  UIADD3 UR8, UP1, UPT, UR6, 0x140, URZ ;  /* 0x0000014006087890 */ /* 0x000fe4000ff3e0ff */
[----:B------:R-:W-:-:S02]  /*01a0*/  UIADD3.X UR11, UPT, UPT, URZ, UR7, URZ, UP0, !UPT ;  /* 0x00000007ff0b7290 */ /* 0x000fc400087fe4ff */
[----:B------:R-:W-:Y:S02]  /*01b0*/  UIADD3 UR6, UP0, UPT, UR6, 0x1c0, URZ ;  /* 0x000001c006067890 */ /* 0x000fe4000ff1e0ff */
[----:B------:R-:W-:Y:S01]  /*01c0*/  UIADD3.X UR9, UPT, UPT, URZ, UR7, URZ, UP1, !UPT ;  /* 0x00000007ff097290 */ /* 0x000fe20008ffe4ff */
[----:B------:R1:W-:Y:S01]  /*01d0*/  UTMACCTL.PF [UR16] ;  /* 0x00000000100079b9 */ /* 0x0003e20008040000 */
[----:B------:R-:W-:-:S03]  /*01e0*/  UIADD3.X UR7, UPT, UPT, URZ, UR7, URZ, UP0, !UPT ;  /* 0x00000007ff077290 */ /* 0x000fc600087fe4ff */
[----:B------:R1:W-:Y:S04]  /*01f0*/  UTMACCTL.PF [UR10] ;  /* 0x000000000a0079b9 */ /* 0x0003e80008040000 */
[----:B------:R1:W-:Y:S02]  /*0200*/  UTMACCTL.PF [UR8] ;  /* 0x00000000080079b9 */ /* 0x0003e40008040000 */
[----:B------:R1:W-:Y:S02]  /*0210*/  UTMACCTL.PF [UR6] ;  /* 0x00000000060079b9 */ /* 0x0003e40008040000 */
[----:B-1----:R-:W-:Y:S01]  /*0220*/  NOP ;  /* 0x0000000000007918 */ /* 0x002fe20000000000 */
.L_x_0:
[----:B------:R-:W-:Y:S05]  /*0230*/  BRA.U UP3, `(.L_x_1) ;  /* 0x0000000103587547 */ /* 0x000fea000b800000 */
[----:B------:R-:W-:Y:S01]  /*0240*/  UMOV UR6, 0x400 ;  /* 0x0000040000067882 */ /* 0x000fe20000000000 */
[----:B------:R-:W-:Y:S01]  /*0250*/  UMOV UR8, 0x1 ;  /* 0x0000000100087882 */ /* 0x000fe20000000000 */
[----:B------:R-:W-:Y:S02]  /*0260*/  ULEA UR6, UR4, UR6, 0x18 ;  /* 0x0000000604067291 */ /* 0x000fe4000f8ec0ff */
[----:B------:R-:W-:-:S04]  /*0270*/  UIADD3 UR8, UPT, UPT, -UR8, 0x100000, URZ ;  /* 0x0010000008087890 */ /* 0x000fc8000fffe1ff */
[----:B------:R-:W-:Y:S02]  /*0280*/  USHF.L.U32 UR9, UR8, 0xb, URZ ;  /* 0x0000000b08097899 */ /* 0x000fe400080006ff */
[----:B------:R-:W-:Y:S01]  /*0290*/  USHF.L.U32 UR8, UR8, 0x1, URZ ;  /* 0x0000000108087899 */ /* 0x000fe200080006ff */
[----:B------:R-:W-:Y:S02]  /*02a0*/  UMOV UR5, 0x2 ;  /* 0x0000000200057882 */ /* 0x000fe40000000000 */
[----:B------:R-:W-:-:S04]  /*02b0*/  UIADD3 UR10, UPT, UPT, -UR5, 0x100000, URZ ;  /* 0x00100000050a7890 */ /* 0x000fc8000fffe1ff */
[----:B------:R-:W-:Y:S02]  /*02c0*/  USHF.L.U32 UR11, UR10, 0xb, URZ ;  /* 0x0000000b0a0b7899 */ /* 0x000fe400080006ff */
[----:B------:R-:W-:Y:S01]  /*02d0*/  USHF.L.U32 UR10, UR10, 0x1, URZ ;  /* 0x000000010a0a7899 */ /* 0x000fe200080006ff */
[----:B------:R-:W1:Y:S02]  /*02e0*/  FENCE.VIEW.ASYNC.S ;  /* 0x00000000000073c6 */ /* 0x000e640000000000 */
[----:B-1----:R1:W2:Y:S01]  /*02f0*/  SYNCS.EXCH.64 URZ, [UR6], UR8 ;  /* 0x0000000806ff75b2 */ /* 0x0022a20008000100 */
[----:B------:R1:W3:Y:S01]  /*0300*/  SYNCS.EXCH.64 URZ, [UR6+0x8], UR8 ;  /* 0x0000080806ff75b2 */ /* 0x0002e20008000100 */
[----:B------:R1:W4:Y:S01]  /*0310*/  SYNCS.EXCH.64 URZ, [UR6+0x10], UR8 ;  /* 0x0000100806ff75b2 */ /* 0x0003220008000100 */
[----:B------:R1:W5:Y:S01]  /*0320*/  SYNCS.EXCH.64 URZ, [UR6+0x18], UR8 ;  /* 0x0000180806ff75b2 */ /* 0x0003620008000100 */
[----:B------:R1:W1:Y:S05]  /*0330*/  SYNCS.EXCH.64 URZ, [UR6+0x20], UR8 ;  /* 0x0000200806ff75b2 */ /* 0x00026a0008000100 */
[----:B------:R1:W1:Y:S01]  /*0340*/  SYNCS.EXCH.64 URZ, [UR6+0x28], UR10 ;  /* 0x0000280a06ff75b2 */ /* 0x0002620008000100 */
[----:B------:R1:W1:Y:S01]  /*0350*/  SYNCS.EXCH.64 URZ, [UR6+0x30], UR10 ;  /* 0x0000300a06ff75b2 */ /* 0x0002620008000100 */
[----:B------:R1:W1:Y:S01]  /*0360*/  SYNCS.EXCH.64 URZ, [UR6+0x38], UR10 ;  /* 0x0000380a06ff75b2 */ /* 0x0002620008000100 */
[----:B------:R1:W1:Y:S01]  /*0370*/  SYNCS.EXCH.64 URZ, [UR6+0x40], UR10 ;  /* 0x0000400a06ff75b2 */ /* 0x0002620008000100 */
[----:B------:R1:W1:Y:S01]  /*0380*/  SYNCS.EXCH.64 URZ, [UR6+0x48], UR10 ;  /* 0x0000480a06ff75b2 */ /* 0x0002620008000100 */
[----:B------:R-:W-:Y:S01]  /*0390*/  NOP ;  /* 0x0000000000007918 */ /* 0x000fe20000000000 */
.L_x_1:
[----:B------:R-:W-:Y:S01]  /*03a0*/  NOP ;  /* 0x0000000000007918 */ /* 0x000fe20000000000 */
[----:B------:R-:W-:Y:S05]  /*03b0*/  BRA.U !UP2, `(.L_x_2) ;  /* 0x000000010a087547 */ /* 0x000fea000b800000 */
[----:B-12345:R-:W-:Y:S01]  /*03c0*/  UCGABAR_ARV ;  /* 0x00000000000079c7 */ /* 0x03efe20008000000 */
[----:B------:R-:W-:Y:S05]  /*03d0*/  BRA `(.L_x_3) ;  /* 0x0000000000047947 */ /* 0x000fea0003800000 */
.L_x_2:
[----:B-12345:R-:W-:Y:S01]  /*03e0*/  NOP ;  /* 0x0000000000007918 */ /* 0x03efe20000000000 */
.L_x_3:
[----:B------:R-:W-:Y:S05]  /*03f0*/  BRA.U !UP2, `(.L_x_4) ;  /* 0x000000010a0c7547 */ /* 0x000fea000b800000 */
[----:B------:R-:W-:Y:S01]  /*0400*/  UCGABAR_WAIT ;  /* 0x0000000000007dc7 */ /* 0x000fe20008000000 */
[----:B------:R-:W-:Y:S01]  /*0410*/  CCTL.IVALL ;  /* 0x00000000ff00798f */ /* 0x000fe20002000000 */
[----:B------:R-:W-:Y:S05]  /*0420*/  BRA `(.L_x_5) ;  /* 0x0000000000047947 */ /* 0x000fea0003800000 */
.L_x_4:
[----:B------:R-:W-:Y:S06]  /*0430*/  BAR.SYNC.DEFER_BLOCKING 0x0 ;  /* 0x0000000000007b1d */ /* 0x000fec0000010000 */
.L_x_5:
[----:B------:R-:W-:Y:S05]  /*0440*/  BRA.U UP3, `(.L_x_6) ;  /* 0x0000000103407547 */ /* 0x000fea000b800000 */
[----:B------:R-:W-:Y:S01]  /*0450*/  UMOV UR7, 0x400 ;  /* 0x0000040000077882 */ /* 0x000fe20000000000 */
[----:B------:R-:W-:Y:S01]  /*0460*/  UMOV UR6, 0x1 ;  /* 0x0000000100067882 */ /* 0x000fe20000000000 */
[----:B------:R-:W-:Y:S01]  /*0470*/  UMOV UR5, 0x4 ;  /* 0x0000000400057882 */ /* 0x000fe20000000000 */
[----:B------:R-:W-:Y:S02]  /*0480*/  ULEA UR7, UR4, UR7, 0x18 ;  /* 0x0000000704077291 */ /* 0x000fe4000f8ec0ff */
[----:B------:R-:W-:-:S04]  /*0490*/  UIADD3 UR8, UPT, UPT, -UR6, 0x100000, URZ ;  /* 0x0010000006087890 */ /* 0x000fc8000fffe1ff */
[----:B------:R-:W-:Y:S02]  /*04a0*/  USHF.L.U32 UR9, UR8, 0xb, URZ ;  /* 0x0000000b08097899 */ /* 0x000fe400080006ff */
[----:B------:R-:W-:Y:S02]  /*04b0*/  USHF.L.U32 UR8, UR8, 0x1, URZ ;  /* 0x0000000108087899 */ /* 0x000fe400080006ff */
[----:B------:R-:W-:-:S04]  /*04c0*/  UIADD3 UR10, UPT, UPT, -UR5, 0x100000, URZ ;  /* 0x00100000050a7890 */ /* 0x000fc8000fffe1ff */
[----:B------:R-:W-:Y:S02]  /*04d0*/  USHF.L.U32 UR11, UR10, 0xb, URZ ;  /* 0x0000000b0a0b7899 */ /* 0x000fe400080006ff */
[----:B------:R-:W-:Y:S01]  /*04e0*/  USHF.L.U32 UR10, UR10, 0x1, URZ ;  /* 0x000000010a0a7899 */ /* 0x000fe200080006ff */
[----:B------:R-:W1:Y:S03]  /*04f0*/  FENCE.VIEW.ASYNC.S ;  /* 0x00000000000073c6 */ /* 0x000e660000000000 */
[----:B-1----:R1:W2:Y:S01]  /*0500*/  SYNCS.EXCH.64 URZ, [UR7+0x50], UR8 ;  /* 0x0000500807ff75b2 */ /* 0x0022a20008000100 */
[----:B------:R1:W3:Y:S07]  /*0510*/  SYNCS.EXCH.64 URZ, [UR7+0x58], UR8 ;  /* 0x0000580807ff75b2 */ /* 0x0002ee0008000100 */
[----:B------:R1:W4:Y:S01]  /*0520*/  SYNCS.EXCH.64 URZ, [UR7+0x60], UR10 ;  /* 0x0000600a07ff75b2 */ /* 0x0003220008000100 */
[----:B------:R1:W5:Y:S01]  /*0530*/  SYNCS.EXCH.64 URZ, [UR7+0x68], UR10 ;  /* 0x0000680a07ff75b2 */ /* 0x0003620008000100 */
[----:B------:R-:W-:Y:S01]  /*0540*/  NOP ;  /* 0x0000000000007918 */ /* 0x000fe20000000000 */
.L_x_6:
[----:B------:R-:W-:Y:S01]  /*0550*/  NOP ;  /* 0x0000000000007918 */ /* 0x000fe20000000000 */
[----:B------:R-:W-:Y:S05]  /*0560*/  BRA.U !UP2, `(.L_x_7) ;  /* 0x000000010a087547 */ /* 0x000fea000b800000 */
[----:B--2345:R-:W-:Y:S01]  /*0570*/  UCGABAR_ARV ;  /* 0x00000000000079c7 */ /* 0x03cfe20008000000 */
[----:B------:R-:W-:Y:S05]  /*0580*/  BRA `(.L_x_8) ;  /* 0x0000000000047947 */ /* 0x000fea0003800000 */
.L_x_7:
[----:B--2345:R-:W-:Y:S01]  /*0590*/  NOP ;  /* 0x0000000000007918 */ /* 0x03cfe20000000000 */
.L_x_8:
[----:B------:R-:W-:Y:S05]  /*05a0*/  BRA.U !UP2, `(.L_x_9) ;  /* 0x000000010a0c7547 */ /* 0x000fea000b800000 */
[----:B------:R-:W-:Y:S01]  /*05b0*/  UCGABAR_WAIT ;  /* 0x0000000000007dc7 */ /* 0x000fe20008000000 */
[----:B------:R-:W-:Y:S01]  /*05c0*/  CCTL.IVALL ;  /* 0x00000000ff00798f */ /* 0x000fe20002000000 */
[----:B------:R-:W-:Y:S05]  /*05d0*/  BRA `(.L_x_10) ;  /* 0x0000000000047947 */ /* 0x000fea0003800000 */
.L_x_9:
[----:B------:R-:W-:Y:S06]  /*05e0*/  BAR.SYNC.DEFER_BLOCKING 0x0 ;  /* 0x0000000000007b1d */ /* 0x000fec0000010000 */
.L_x_10:
[----:B------:R-:W-:Y:S01]  /*05f0*/  NOP ;  /* 0x0000000000007918 */ /* 0x000fe20000000000 */
[----:B------:R-:W-:Y:S05]  /*0600*/  BRA.U !UP2, `(.L_x_11) ;  /* 0x000000010a087547 */ /* 0x000fea000b800000 */
[----:B------:R-:W-:Y:S01]  /*0610*/  UCGABAR_ARV ;  /* 0x00000000000079c7 */ /* 0x000fe20008000000 */
[----:B------:R-:W-:Y:S05]  /*0620*/  BRA `(.L_x_12) ;  /* 0x0000000000047947 */ /* 0x000fea0003800000 */
.L_x_11:
[----:B------:R-:W-:Y:S01]  /*0630*/  NOP ;  /* 0x0000000000007918 */ /* 0x000fe20000000000 */
.L_x_12:
[----:B------:R-:W-:Y:S05]  /*0640*/  BRA.U !UP2, `(.L_x_13) ;  /* 0x000000010a0c7547 */ /* 0x000fea000b800000 */
[----:B------:R-:W-:Y:S01]  /*0650*/  UCGABAR_WAIT ;  /* 0x0000000000007dc7 */ /* 0x000fe20008000000 */
[----:B------:R-:W-:Y:S01]  /*0660*/  CCTL.IVALL ;  /* 0x00000000ff00798f */ /* 0x000fe20002000000 */
[----:B------:R-:W-:Y:S05]  /*0670*/  BRA `(.L_x_14) ;  /* 0x0000000000047947 */ /* 0x000fea0003800000 */
.L_x_13:
[----:B------:R-:W-:Y:S06]  /*0680*/  BAR.SYNC.DEFER_BLOCKING 0x0 ;  /* 0x0000000000007b1d */ /* 0x000fec0000010000 */
.L_x_14:
[----:B------:R-:W2:Y:S01]  /*0690*/  LDCU.U8 UR20, c[0x0][0x5c8] ;  /* 0x0000b900ff1477ac */ /* 0x000ea20008000000 */
[----:B------:R-:W3:Y:S01]  /*06a0*/  LDCU.U8 UR19, c[0x0][0x5c9] ;  /* 0x0000b920ff1377ac */ /* 0x000ee20008000000 */
[----:B------:R-:W4:Y:S01]  /*06b0*/  LDCU.U8 UR18, c[0x0][0x5d4] ;  /* 0x0000ba80ff1277ac */ /* 0x000f220008000000 */
[----:B------:R-:W5:Y:S01]  /*06c0*/  LDCU.U8 UR17, c[0x0][0x5d5] ;  /* 0x0000baa0ff1177ac */ /* 0x000f620008000000 */
[----:B------:R-:W1:Y:S01]  /*06d0*/  LDCU.U8 UR16, c[0x0][0x5e0] ;  /* 0x0000bc00ff1077ac */ /* 0x000e620008000000 */
[----:B------:R-:W1:Y:S01]  /*06e0*/  LDCU.U8 UR15, c[0x0][0x5e1] ;  /* 0x0000bc20ff0f77ac */ /* 0x000e620008000000 */
[----:B------:R-:W-:Y:S05]  /*06f0*/  BRA.U UP4, `(.L_x_15) ;  /* 0x0000000904507547 */ /* 0x000fea000b800000 */
[----:B------:R-:W5:Y:S01]  /*0700*/  S2UR UR26, SR_CTAID.Z ;  /* 0x00000000001a79c3 */ /* 0x000f620000002700 */
[----:B------:R-:W-:Y:S01]  /*0710*/  UMOV UR25, 0x1 ;  /* 0x0000000100197882 */ /* 0x000fe20000000000 */
[----:B------:R-:W-:Y:S01]  /*0720*/  UMOV UR24, URZ ;  /* 0x000000ff00187c82 */ /* 0x000fe20008000000 */
[----:B-----5:R-:W-:-:S09]  /*0730*/  UISETP.GT.U32.AND UP0, UPT, UR26, 0x1ff, UPT ;  /* 0x000001ff1a00788c */ /* 0x020fd2000bf04070 */
[----:B------:R-:W-:Y:S05]  /*0740*/  BRA.U UP0, `(.L_x_16) ;  /* 0x0000000500d07547 */ /* 0x000fea000b800000 */
[----:B------:R-:W5:Y:S01]  /*0750*/  LDCU.64 UR4, c[0x0][0x5c0] ;  /* 0x0000b800ff0477ac */ /* 0x000f620008000a00 */
[----:B------:R-:W-:Y:S01]  /*0760*/  S2UR UR13, SR_CgaCtaId ;  /* 0x00000000000d79c3 */ /* 0x000fe20000008800 */
[----:B------:R-:W4:Y:S01]  /*0770*/  LDCU UR22, c[0x0][0x374] ;  /* 0x00006e80ff1677ac */ /* 0x000f220008000800 */
[----:B-1----:R-:W4:Y:S01]  /*0780*/  LDCU UR10, c[0x0][0x370] ;  /* 0x00006e00ff0a77ac */ /* 0x002f220008000800 */
[----:B------:R-:W1:Y:S01]  /*0790*/  LDCU.64 UR28, c[0x0][0x348] ;  /* 0x00006900ff1c77ac */ /* 0x000e620008000a00 */
[----:B------:R-:W-:Y:S01]  /*07a0*/  UMOV UR24, URZ ;  /* 0x000000ff00187c82 */ /* 0x000fe20008000000 */
[----:B------:R-:W-:Y:S01]  /*07b0*/  UMOV UR25, 0x1 ;  /* 0x0000000100197882 */ /* 0x000fe20000000000 */
[----:B-----5:R-:W-:-:S04]  /*07c0*/  UIMAD.WIDE.U32 UR6, UR26, UR5, URZ ;  /* 0x000000051a0672a5 */ /* 0x020fc8000f8e00ff */
[----:B------:R-:W-:-:S04]  /*07d0*/  UIADD3 UR5, UPT, UPT, UR26, -UR7, URZ ;  /* 0x800000071a057290 */ /* 0x000fc8000fffe0ff */
[----:B--2---:R-:W-:Y:S02]  /*07e0*/  USHF.R.U32.HI UR5, URZ, UR20, UR5 ;  /* 0x00000014ff057299 */ /* 0x004fe40008011605 */
[----:B----4-:R-:W-:Y:S01]  /*07f0*/  UIMAD UR10, UR22, UR10, URZ ;  /* 0x0000000a160a72a4 */ /* 0x010fe2000f8e02ff */
[----:B------:R-:W2:Y:S01]  /*0800*/  LDCU UR6, c[0x0][0x5d0] ;  /* 0x0000ba00ff0677ac */ /* 0x000ea20008000800 */
[----:B------:R-:W-:-:S04]  /*0810*/  UIADD3 UR5, UPT, UPT, UR7, UR5, URZ ;  /* 0x0000000507057290 */ /* 0x000fc8000fffe0ff */
[----:B---3--:R-:W-:-:S04]  /*0820*/  USHF.R.U32.HI UR11, URZ, UR19, UR5 ;  /* 0x00000013ff0b7299 */ /* 0x008fc80008011605 */
[----:B------:R-:W-:-:S04]  /*0830*/  UIADD3 UR11, UPT, UPT, -UR11, URZ, URZ ;  /* 0x000000ff0b0b7290 */ /* 0x000fc8000fffe1ff */
[----:B------:R-:W-:Y:S01]  /*0840*/  UIMAD UR11, UR11, UR4, UR26 ;  /* 0x000000040b0b72a4 */ /* 0x000fe2000f8e021a */
[----:B------:R-:W3:Y:S03]  /*0850*/  LDCU.64 UR4, c[0x0][0x5d8] ;  /* 0x0000bb00ff0477ac */ /* 0x000ee60008000a00 */
[----:B--2---:R-:W-:-:S04]  /*0860*/  UIMAD.WIDE.U32 UR6, UR11, UR6, URZ ;  /* 0x000000060b0672a5 */ /* 0x004fc8000f8e00ff */
[----:B------:R-:W-:-:S04]  /*0870*/  UIADD3 UR6, UPT, UPT, UR11, -UR7, URZ ;  /* 0x800000070b067290 */ /* 0x000fc8000fffe0ff */
[----:B------:R-:W-:-:S04]  /*0880*/  USHF.R.U32.HI UR6, URZ, UR18, UR6 ;  /* 0x00000012ff067299 */ /* 0x000fc80008011606 */
[----:B------:R-:W-:-:S04]  /*0890*/  UIADD3 UR6, UPT, UPT, UR7, UR6, URZ ;  /* 0x0000000607067290 */ /* 0x000fc8000fffe0ff */
[----:B------:R-:W-:-:S04]  /*08a0*/  USHF.R.U32.HI UR6, URZ, UR17, UR6 ;  /* 0x00000011ff067299 */ /* 0x000fc80008011606 */
[----:B---3--:R-:W-:-:S07]  /*08b0*/  UIMAD.WIDE.U32 UR8, UR6, UR5, URZ ;  /* 0x00000005060872a5 */ /* 0x008fce000f8e00ff */
[----:B------:R-:W-:Y:S02]  /*08c0*/  UMOV UR7, UR9 ;  /* 0x0000000900077c82 */ /* 0x000fe40008000000 */
[----:B------:R-:W-:Y:S02]  /*08d0*/  UIADD3 UR5, UPT, UPT, UR6, -UR7, URZ ;  /* 0x8000000706057290 */ /* 0x000fe4000fffe0ff */
[----:B------:R-:W2:Y:S01]  /*08e0*/  S2UR UR9, SR_CTAID.X ;  /* 0x00000000000979c3 */ /* 0x000ea20000002500 */
[----:B------:R-:W3:Y:S01]  /*08f0*/  LDCU UR8, c[0x0][0x378] ;  /* 0x00006f00ff0877ac */ /* 0x000ee20008000800 */
[----:B------:R-:W-:-:S04]  /*0900*/  USHF.R.U32.HI UR5, URZ, UR16, UR5 ;  /* 0x00000010ff057299 */ /* 0x000fc80008011605 */
[----:B------:R-:W-:-:S04]  /*0910*/  UIADD3 UR7, UPT, UPT, UR7, UR5, URZ ;  /* 0x0000000507077290 */ /* 0x000fc8000fffe0ff */
[----:B------:R-:W-:-:S03]  /*0920*/  USHF.R.U32.HI UR7, URZ, UR15, UR7 ;  /* 0x0000000fff077299 */ /* 0x000fc60008011607 */
[----:B------:R-:W4:Y:S01]  /*0930*/  LDCU UR5, c[0x0][0x5cc] ;  /* 0x0000b980ff0577ac */ /* 0x000f220008000800 */
[----:B------:R-:W-:Y:S02]  /*0940*/  UIADD3 UR7, UPT, UPT, -UR7, URZ, URZ ;  /* 0x000000ff07077290 */ /* 0x000fe4000fffe1ff */
[----:B---3--:R-:W-:Y:S02]  /*0950*/  UIMAD UR8, UR10, UR8, URZ ;  /* 0x000000080a0872a4 */ /* 0x008fe4000f8e02ff */
[----:B------:R-:W-:Y:S02]  /*0960*/  UIMAD UR7, UR7, UR4, UR6 ;  /* 0x00000004070772a4 */ /* 0x000fe4000f8e0206 */
[----:B--2---:R-:W-:Y:S02]  /*0970*/  USHF.L.U32 UR9, UR9, 0x7, URZ ;  /* 0x0000000709097899 */ /* 0x004fe400080006ff */
[----:B------:R-:W-:Y:S02]  /*0980*/  ULEA.HI UR22, UR8, UR8, URZ, 0x1 ;  /* 0x0000000808167291 */ /* 0x000fe4000f8f08ff */
[----:B------:R-:W-:Y:S01]  /*0990*/  UIADD3 UR6, UPT, UPT, -UR6, URZ, URZ ;  /* 0x000000ff06067290 */ /* 0x000fe2000fffe1ff */
[----:B------:R-:W-:Y:S01]  /*09a0*/  UMOV UR4, 0x400 ;  /* 0x0000040000047882 */ /* 0x000fe20000000000 */
[----:B------:R-:W-:-:S02]  /*09b0*/  ULOP3.LUT UR23, UR9, 0x80, URZ, 0xc0, !UPT ;  /* 0x0000008009177892 */ /* 0x000fc4000f8ec0ff */
[----:B------:R-:W-:Y:S02]  /*09c0*/  ULEA UR13, UR13, UR4, 0x18 ;  /* 0x000000040d0d7291 */ /* 0x000fe4000f8ec0ff */
[----:B------:R-:W-:Y:S02]  /*09d0*/  USHF.R.S32.HI UR22, URZ, 0x1, UR22 ;  /* 0x00000001ff167899 */ /* 0x000fe40008011416 */
[----:B-1--4-:R-:W-:-:S12]  /*09e0*/  UIMAD UR11, UR6, UR5, UR11 ;  /* 0x00000005060b72a4 */ /* 0x012fd8000f8e020b */
.L_x_20:
[----:B------:R-:W-:Y:S01]  /*09f0*/  USHF.L.U32 UR4, UR25, 0x1f, URZ ;  /* 0x0000001f19047899 */ /* 0x000fe200080006ff */
[----:B------:R-:W-:Y:S01]  /*0a00*/  HFMA2 R3, -RZ, RZ, 0, -0.0 ;  /* 0x00008000ff037431 */ /* 0x000fe200000001ff */
[----:B------:R-:W-:Y:S02]  /*0a10*/  ULEA UR5, UR24, UR13, 0x3 ;  /* 0x0000000d18057291 */ /* 0x000fe4000f8e18ff */
[----:B------:R-:W-:Y:S02]  /*0a20*/  ULEA UR7, UR7, UR12, 0x1 ;  /* 0x0000000c07077291 */ /* 0x000fe4000f8e08ff */
[----:B------:R-:W-:Y:S01]  /*0a30*/  MOV R0, UR4 ;  /* 0x0000000400007c02 */ /* 0x000fe20008000f00 */
[----:B------:R-:W-:Y:S02]  /*0a40*/  UIADD3 UR36, UP1, UPT, UR28, 0x40, URZ ;  /* 0x000000401c247890 */ /* 0x000fe4000ff3e0ff */
[----:B------:R-:W-:Y:S02]  /*0a50*/  UIADD3 UR34, UP0, UPT, UR28, 0xc0, URZ ;  /* 0x000000c01c227890 */ /* 0x000fe4000ff1e0ff */
[----:B----4-:R1:W2:Y:S01]  /*0a60*/  SYNCS.PHASECHK.TRANS64.TRYWAIT P2, [UR5+0x28], R0 ;  /* 0x00002800ff0075a7 */ /* 0x0102a20008041105 */
[----:B------:R-:W-:-:S02]  /*0a70*/  ULEA UR11, UR11, UR23, 0x8 ;  /* 0x000000170b0b7291 */ /* 0x000fc4000f8e40ff */
[----:B------:R-:W-:Y:S02]  /*0a80*/  UIADD3.X UR37, UPT, UPT, URZ, UR29, URZ, UP1, !UPT ;  /* 0x0000001dff257290 */ /* 0x000fe40008ffe4ff */
[----:B------:R-:W-:Y:S02]  /*0a90*/  UIADD3.X UR35, UPT, UPT, URZ, UR29, URZ, UP0, !UPT ;  /* 0x0000001dff237290 */ /* 0x000fe400087fe4ff */
[----:B------:R-:W-:Y:S01]  /*0aa0*/  USHF.L.U32 UR7, UR7, 0x6, URZ ;  /* 0x0000000607077899 */ /* 0x000fe200080006ff */
[----:B------:R-:W-:-:S11]  /*0ab0*/  UMOV UR32, URZ ;  /* 0x000000ff00207c82 */ /* 0x000fd60008000000 */
.L_x_19:
[----:B---3--:R-:W-:Y:S02]  /*0ac0*/  UIADD3 UR5, UPT, UPT, UR24, 0x1, URZ ;  /* 0x0000000118057890 */ /* 0x008fe4000fffe0ff */
[----:B------:R-:W-:Y:S02]  /*0ad0*/  USHF.L.U32 UR8, UR24, 0xe, URZ ;  /* 0x0000000e18087899 */ /* 0x000fe400080006ff */
[----:B------:R-:W-:Y:S02]  /*0ae0*/  UISETP.NE.AND UP1, UPT, UR5, 0x5, UPT ;  /* 0x000000050500788c */ /* 0x000fe4000bf25270 */
[----:B------:R-:W-:Y:S02]  /*0af0*/  ULEA UR6, UR12, UR8, 0xd ;  /* 0x000000080c067291 */ /* 0x000fe4000f8e68ff */
[----:B------:R-:W-:Y:S02]  /*0b00*/  USHF.L.U32 UR10, UR32, 0x7, URZ ;  /* 0x00000007200a7899 */ /* 0x000fe400080006ff */
[----:B------:R-:W-:-:S02]  /*0b10*/  UIADD3 UR8, UPT, UPT, UR13, 0xc400, UR8 ;  /* 0x0000c4000d087890 */ /* 0x000fc4000fffe008 */
[----:B------:R-:W-:Y:S02]  /*0b20*/  USEL UR4, URZ, 0x1, UP1 ;  /* 0x00000001ff047887 */ /* 0x000fe40008800000 */
[----:B------:R-:W-:Y:S02]  /*0b30*/  UISETP.GT.U32.AND UP0, UPT, UR32, 0x1e, UPT ;  /* 0x0000001e2000788c */ /* 0x000fe4000bf04070 */
[----:B------:R-:W-:Y:S01]  /*0b40*/  ULEA UR9, UR24, UR13, 0x3 ;  /* 0x0000000d18097291 */ /* 0x000fe2000f8e18ff */
[----:B--2-4-:R-:W-:Y:S11]  /*0b50*/  @P2 BRA `(.L_x_17) ;  /* 0x0000000000102947 */ /* 0x014ff60003800000 */
[----:B------:R-:W-:-:S06]  /*0b60*/  USHF.L.U32 UR24, UR25, 0x1f, URZ ;  /* 0x0000001f19187899 */ /* 0x000fcc00080006ff */
[----:B-1----:R-:W-:-:S04]  /*0b70*/  MOV R0, UR24 ;  /* 0x0000001800007c02 */ /* 0x002fc80008000f00 */
[----:B------:R-:W1:Y:S02]  /*0b80*/  SYNCS.PHASECHK.TRANS64.TRYWAIT P0, [UR9+0x28], R0 ;  /* 0x00002800ff0075a7 */ /* 0x000e640008001109 */
[----:B-1----:R-:W-:Y:S05]  /*0b90*/  @!P0 BRA `(.L_x_18) ;  /* 0x0000003000f08947 */ /* 0x002fea0003800000 */
.L_x_17:
[----:B------:R-:W-:Y:S02]  /*0ba0*/  ELECT P1, URZ, PT ;  /* 0x0000000000ff782f */ /* 0x000fe40003820000 */
[----:B------:R-:W-:Y:S01]  /*0bb0*/  PLOP3.LUT P0, PT, PT, PT, UP0, 0x80, 0x8 ;  /* 0x000000000008781c */ /* 0x000fe20003f0f008 */
[----:B------:R-:W-:Y:S01]  /*0bc0*/  ULOP3.LUT UR25, UR25, UR4, URZ, 0x3c, !UPT ;  /* 0x0000000419197292 */ /* 0x000fe2000f8e3cff */
[----:B------:R-:W-:Y:S01]  /*0bd0*/  PLOP3.LUT P2, PT, PT, PT, PT, 0x80, 0x8 ;  /* 0x000000000008781c */ /* 0x000fe20003f4f070 */
[----:B------:R-:W-:Y:S02]  /*0be0*/  USEL UR24, UR5, URZ, UP1 ;  /* 0x000000ff05187287 */ /* 0x000fe40008800000 */
[----:B------:R-:W-:Y:S02]  /*0bf0*/  UIADD3 UR4, UPT, UPT, UR13, 0x20400, UR6 ;  /* 0x000204000d047890 */ /* 0x000fe4000fffe006 */
[----:B------:R-:W-:Y:S02]  /*0c00*/  @!UP0 USHF.L.U32 UR30, UR25, 0x1f, URZ ;  /* 0x0000001f191e8899 */ /* 0x000fe400080006ff */
[----:B------:R-:W-:Y:S01]  /*0c10*/  @!UP0 ULEA UR31, UR24, UR13, 0x3 ;  /* 0x0000000d181f8291 */ /* 0x000fe2000f8e18ff */
[----:B------:R-:W-:Y:S01]  /*0c20*/  UMOV UR27, 0x30000 ;  /* 0x00030000001b7882 */ /* 0x000fe20000000000 */
[----:B------:R-:W-:-:S02]  /*0c30*/  UMOV UR5, UR9 ;  /* 0x0000000900057c82 */ /* 0x000fc40008000000 */
[----:B-1----:R-:W-:Y:S01]  /*0c40*/  IMAD.U32 R0, RZ, RZ, UR30 ;  /* 0x0000001eff007e24 */ /* 0x002fe2000f8e00ff */
[----:B------:R-:W-:Y:S01]  /*0c50*/  UMOV UR6, UR10 ;  /* 0x0000000a00067c82 */ /* 0x000fe20008000000 */
[----:B------:R3:W-:Y:S01]  /*0c60*/  @P1 SYNCS.ARRIVE.TRANS64 RZ, [UR9], R3 ;  /* 0x00000003ffff19a7 */ /* 0x0007e20008000009 */
[----:B------:R3:W-:Y:S01]  /*0c70*/  UTMALDG.2D [UR8], [UR36], desc[URZ] ;  /* 0x0000ff08240075b4 */ /* 0x0007e20008009000 */
[----:B------:R-:W-:-:S04]  /*0c80*/  UIADD3 UR32, UPT, UPT, UR32, 0x1, URZ ;  /* 0x0000000120207890 */ /* 0x000fc8000fffe0ff */
[----:B------:R-:W-:Y:S01]  /*0c90*/  UISETP.NE.AND UP0, UPT, UR32, 0x20, UPT ;  /* 0x000000202000788c */ /* 0x000fe2000bf05270 */
[----:B------:R3:W-:Y:S01]  /*0ca0*/  UTMALDG.2D.MULTICAST [UR4], [UR34], UR27, desc[URZ] ;  /* 0x0000ff04220073b4 */ /* 0x0007e2000800981b */
[----:B------:R3:W4:Y:S07]  /*0cb0*/  @!P0 SYNCS.PHASECHK.TRANS64.TRYWAIT P2, [UR31+0x28], R0 ;  /* 0x00002800ff0085a7 */ /* 0x00072e000804111f */
[----:B------:R-:W-:Y:S05]  /*0cc0*/  BRA.U UP0, `(.L_x_19) ;  /* 0xfffffffd007c7547 */ /* 0x000fea000b83ffff */
[----:B---3--:R-:W1:Y:S01]  /*0cd0*/  LDCU.64 UR4, c[0x0][0x5c0] ;  /* 0x0000b800ff0477ac */ /* 0x008e620008000a00 */
[----:B------:R-:W-:-:S04]  /*0ce0*/  UIADD3 UR26, UPT, UPT, UR22, UR26, URZ ;  /* 0x0000001a161a7290 */ /* 0x000fc8000fffe0ff */
[----:B------:R-:W-:Y:S02]  /*0cf0*/  UISETP.GE.AND UP0, UPT, UR26, 0x200, UPT ;  /* 0x000002001a00788c */ /* 0x000fe4000bf06270 */
[----:B-1----:R-:W-:Y:S01]  /*0d00*/  UIMAD.WIDE.U32 UR6, UR26, UR5, URZ ;  /* 0x000000051a0672a5 */ /* 0x002fe2000f8e00ff */
[----:B------:R-:W1:Y:S03]  /*0d10*/  LDCU UR5, c[0x0][0x5d0] ;  /* 0x0000ba00ff0577ac */ /* 0x000e660008000800 */
[----:B------:R-:W-:-:S04]  /*0d20*/  UIADD3 UR6, UPT, UPT, UR26, -UR7, URZ ;  /* 0x800000071a067290 */ /* 0x000fc8000fffe0ff */
[----:B------:R-:W-:-:S04]  /*0d30*/  USHF.R.U32.HI UR6, URZ, UR20, UR6 ;  /* 0x00000014ff067299 */ /* 0x000fc80008011606 */
[----:B------:R-:W-:-:S04]  /*0d40*/  UIADD3 UR6, UPT, UPT, UR7, UR6, URZ ;  /* 0x0000000607067290 */ /* 0x000fc8000fffe0ff */
[----:B------:R-:W-:-:S04]  /*0d50*/  USHF.R.U32.HI UR11, URZ, UR19, UR6 ;  /* 0x00000013ff0b7299 */ /* 0x000fc80008011606 */
[----:B------:R-:W-:-:S04]  /*0d60*/  UIADD3 UR11, UPT, UPT, -UR11, URZ, URZ ;  /* 0x000000ff0b0b7290 */ /* 0x000fc8000fffe1ff */
[----:B------:R-:W-:-:S04]  /*0d70*/  UIMAD UR11, UR4, UR11, UR26 ;  /* 0x0000000b040b72a4 */ /* 0x000fc8000f8e021a */
[----:B-1----:R-:W-:Y:S01]  /*0d80*/  UIMAD.WIDE.U32 UR6, UR11, UR5, URZ ;  /* 0x000000050b0672a5 */ /* 0x002fe2000f8e00ff */
[----:B------:R-:W1:Y:S03]  /*0d90*/  LDCU.64 UR4, c[0x0][0x5d8] ;  /* 0x0000bb00ff0477ac */ /* 0x000e660008000a00 */
[----:B------:R-:W-:-:S04]  /*0da0*/  UIADD3 UR6, UPT, UPT, UR11, -UR7, URZ ;  /* 0x800000070b067290 */ /* 0x000fc8000fffe0ff */
[----:B------:R-:W-:-:S04]  /*0db0*/  USHF.R.U32.HI UR6, URZ, UR18, UR6 ;  /* 0x00000012ff067299 */ /* 0x000fc80008011606 */
[----:B------:R-:W-:Y:S01]  /*0dc0*/  UIADD3 UR6, UPT, UPT, UR7, UR6, URZ ;  /* 0x0000000607067290 */ /* 0x000fe2000fffe0ff */
[----:B------:R-:W2:Y:S03]  /*0dd0*/  LDCU UR7, c[0x0][0x5cc] ;  /* 0x0000b980ff0777ac */ /* 0x000ea60008000800 */
[----:B------:R-:W-:-:S04]  /*0de0*/  USHF.R.U32.HI UR6, URZ, UR17, UR6 ;  /* 0x00000011ff067299 */ /* 0x000fc80008011606 */
[----:B-1----:R-:W-:Y:S02]  /*0df0*/  UIMAD.WIDE.U32 UR8, UR6, UR5, URZ ;  /* 0x00000005060872a5 */ /* 0x002fe4000f8e00ff */
[----:B------:R-:W-:Y:S02]  /*0e00*/  UIADD3 UR8, UPT, UPT, -UR6, URZ, URZ ;  /* 0x000000ff06087290 */ /* 0x000fe4000fffe1ff */
[----:B------:R-:W-:-:S04]  /*0e10*/  UIADD3 UR5, UPT, UPT, UR6, -UR9, URZ ;  /* 0x8000000906057290 */ /* 0x000fc8000fffe0ff */
[----:B------:R-:W-:Y:S02]  /*0e20*/  USHF.R.U32.HI UR5, URZ, UR16, UR5 ;  /* 0x00000010ff057299 */ /* 0x000fe40008011605 */
[----:B--2---:R-:W-:Y:S02]  /*0e30*/  UIMAD UR11, UR7, UR8, UR11 ;  /* 0x00000008070b72a4 */ /* 0x004fe4000f8e020b */
[----:B------:R-:W-:-:S04]  /*0e40*/  UIADD3 UR5, UPT, UPT, UR9, UR5, URZ ;  /* 0x0000000509057290 */ /* 0x000fc8000fffe0ff */
[----:B------:R-:W-:-:S04]  /*0e50*/  USHF.R.U32.HI UR5, URZ, UR15, UR5 ;  /* 0x0000000fff057299 */ /* 0x000fc80008011605 */
[----:B------:R-:W-:-:S04]  /*0e60*/  UIADD3 UR5, UPT, UPT, -UR5, URZ, URZ ;  /* 0x000000ff05057290 */ /* 0x000fc8000fffe1ff */
[----:B------:R-:W-:Y:S01]  /*0e70*/  UIMAD UR7, UR4, UR5, UR6 ;  /* 0x00000005040772a4 */ /* 0x000fe2000f8e0206 */
[----:B------:R-:W-:Y:S11]  /*0e80*/  BRA.U !UP0, `(.L_x_20) ;  /* 0xfffffff908d87547 */ /* 0x000ff6000b83ffff */
.L_x_16:
[----:B------:R-:W-:Y:S01]  /*0e90*/  UISETP.NE.AND UP0, UPT, UR24, 0x4, UPT ;  /* 0x000000041800788c */ /* 0x000fe2000bf05270 */
[----:B------:R-:W5:Y:S01]  /*0ea0*/  S2UR UR4, SR_CgaCtaId ;  /* 0x00000000000479c3 */ /* 0x000f620000008800 */
[----:B------:R-:W-:-:S04]  /*0eb0*/  UIADD3 UR5, UPT, UPT, UR24, 0x2, URZ ;  /* 0x0000000218057890 */ /* 0x000fc8000fffe0ff */
[----:B------:R-:W-:-:S04]  /*0ec0*/  USEL UR5, UR5, 0x1, UP0 ;  /* 0x0000000105057887 */ /* 0x000fc80008000000 */
[----:B------:R-:W-:Y:S02]  /*0ed0*/  UISETP.NE.AND UP1, UPT, UR5, 0x5, UPT ;  /* 0x000000050500788c */ /* 0x000fe4000bf25270 */
[----:B------:R-:W-:-:S04]  /*0ee0*/  UIADD3 UR5, UPT, UPT, UR5, 0x1, URZ ;  /* 0x0000000105057890 */ /* 0x000fc8000fffe0ff */
[----:B------:R-:W-:Y:S02]  /*0ef0*/  USEL UR5, UR5, 0x1, UP1 ;  /* 0x0000000105057887 */ /* 0x000fe40008800000 */
[----:B------:R-:W-:Y:S02]  /*0f00*/  UISETP.EQ.XOR UP1, UPT, UR24, 0x4, !UP1 ;  /* 0x000000041800788c */ /* 0x000fe4000cf22a70 */
[----:B------:R-:W-:Y:S02]  /*0f10*/  UISETP.NE.AND UP0, UPT, UR5, 0x5, UPT ;  /* 0x000000050500788c */ /* 0x000fe4000bf05270 */
[----:B-1----:R-:W-:Y:S02]  /*0f20*/  UIADD3 UR7, UPT, UPT, UR5, 0x1, URZ ;  /* 0x0000000105077890 */ /* 0x002fe4000fffe0ff */
[----:B------:R-:W-:Y:S02]  /*0f30*/  UISETP.EQ.XOR UP1, UPT, UR5, 0x5, UP1 ;  /* 0x000000050500788c */ /* 0x000fe40008f22a70 */
[----:B------:R-:W-:Y:S01]  /*0f40*/  USEL UR7, UR7, 0x1, UP0 ;  /* 0x0000000107077887 */ /* 0x000fe20008000000 */
[----:B------:R-:W-:-:S03]  /*0f50*/  UMOV UR5, 0x400 ;  /* 0x0000040000057882 */ /* 0x000fc60000000000 */
[----:B------:R-:W-:Y:S02]  /*0f60*/  UISETP.EQ.XOR UP1, UPT, UR7, 0x5, UP1 ;  /* 0x000000050700788c */ /* 0x000fe40008f22a70 */
[----:B------:R-:W-:Y:S02]  /*0f70*/  UISETP.NE.AND UP0, UPT, UR7, 0x5, UPT ;  /* 0x000000050700788c */ /* 0x000fe4000bf05270 */
[----:B------:R-:W-:Y:S02]  /*0f80*/  USEL UR6, URZ, 0x1, !UP1 ;  /* 0x00000001ff067887 */ /* 0x000fe4000c800000 */
[----:B-----5:R-:W-:Y:S02]  /*0f90*/  ULEA UR5, UR4, UR5, 0x18 ;  /* 0x0000000504057291 */ /* 0x020fe4000f8ec0ff */
[----:B------:R-:W-:Y:S02]  /*0fa0*/  ULOP3.LUT UR6, UR25, UR6, URZ, 0x3c, !UPT ;  /* 0x0000000619067292 */ /* 0x000fe4000f8e3cff */
[----:B------:R-:W-:-:S02]  /*0fb0*/  USEL UR7, UR7, URZ, UP0 ;  /* 0x000000ff07077287 */ /* 0x000fc40008000000 */
[----:B------:R-:W-:Y:S02]  /*0fc0*/  USHF.L.U32 UR6, UR6, 0x1f, URZ ;  /* 0x0000001f06067899 */ /* 0x000fe400080006ff */
[----:B------:R-:W-:-:S04]  /*0fd0*/  ULEA UR5, UR7, UR5, 0x3 ;  /* 0x0000000507057291 */ /* 0x000fc8000f8e18ff */
[----:B------:R-:W-:-:S05]  /*0fe0*/  MOV R0, UR6 ;  /* 0x0000000600007c02 */ /* 0x000fca0008000f00 */
[----:B------:R-:W1:Y:S02]  /*0ff0*/  SYNCS.PHASECHK.TRANS64.TRYWAIT P0, [UR5+0x28], R0 ;  /* 0x00002800ff0075a7 */ /* 0x000e640008001105 */
[----:B-1----:R-:W-:Y:S05]  /*1000*/  @!P0 BRA `(.L_x_21) ;  /* 0x0000002c00f48947 */ /* 0x002fea0003800000 */
.L_x_47:
[----:B------:R-:W-:-:S13]  /*1010*/  ELECT P0, URZ, PT ;  /* 0x0000000000ff782f */ /* 0x000fda0003800000 */
[----:B-1----:R-:W-:-:S04]  /*1020*/  @P0 MOV R0, 0x8000 ;  /* 0x0000800000000802 */ /* 0x002fc80000000f00 */
[----:B------:R1:W-:Y:S03]  /*1030*/  @P0 SYNCS.ARRIVE.TRANS64 RZ, [UR5], R0 ;  /* 0x00000000ffff09a7 */ /* 0x0003e60008000005 */
.L_x_15:
[----:B------:R-:W-:-:S09]  /*1040*/  UISETP.NE.AND UP0, UPT, UR21, 0x4, UPT ;  /* 0x000000041500788c */ /* 0x000fd2000bf05270 */
[----:B------:R-:W-:Y:S05]  /*1050*/  BRA.U UP0, `(.L_x_22) ;  /* 0x0000000900087547 */ /* 0x000fea000b800000 */
[----:B------:R-:W5:Y:S08]  /*1060*/  S2UR UR13, SR_CTAID.Z ;  /* 0x00000000000d79c3 */ /* 0x000f700000002700 */
[----:B------:R-:W-:Y:S01]  /*1070*/  BAR.SYNC.DEFER_BLOCKING 0x2, 0xa0 ;  /* 0x0082800000007b1d */ /* 0x000fe20000010000 */
[----:B------:R-:W-:Y:S01]  /*1080*/  HFMA2 R6, -RZ, RZ, 0, 5.9604644775390625e-08 ;  /* 0x00000001ff067431 */ /* 0x000fe200000001ff */
[----:B------:R-:W-:Y:S01]  /*1090*/  MOV R5, 0x1 ;  /* 0x0000000100057802 */ /* 0x000fe20000000f00 */
[----:B-----5:R-:W-:-:S09]  /*10a0*/  UISETP.GT.U32.AND UP0, UPT, UR13, 0x1ff, UPT ;  /* 0x000001ff0d00788c */ /* 0x020fd2000bf04070 */
[----:B------:R-:W-:Y:S05]  /*10b0*/  BRA.U UP0, `(.L_x_23) ;  /* 0x0000000500bc7547 */ /* 0x000fea000b800000 */
[----:B------:R-:W-:Y:S01]  /*10c0*/  UMOV UR5, 0x400 ;  /* 0x0000040000057882 */ /* 0x000fe20000000000 */
[----:B-1----:R-:W1:Y:S01]  /*10d0*/  LDCU UR9, c[0x0][0x374] ;  /* 0x00006e80ff0977ac */ /* 0x002e620008000800 */
[----:B------:R-:W-:Y:S01]  /*10e0*/  MOV R5, 0x1 ;  /* 0x0000000100057802 */ /* 0x000fe20000000f00 */
[----:B------:R-:W-:Y:S01]  /*10f0*/  ULEA UR4, UR4, UR5, 0x18 ;  /* 0x0000000504047291 */ /* 0x000fe2000f8ec0ff */
[----:B------:R-:W1:Y:S01]  /*1100*/  LDCU UR8, c[0x0][0x370] ;  /* 0x00006e00ff0877ac */ /* 0x000e620008000800 */
[----:B------:R-:W5:Y:S07]  /*1110*/  LDCU UR5, c[0x0][0x378] ;  /* 0x00006f00ff0577ac */ /* 0x000f6e0008000800 */
[----:B------:R-:W4:Y:S01]  /*1120*/  LDS R0, [UR4+0x78] ;  /* 0x00007804ff007984 */ /* 0x000f220008000800 */
[----:B------:R-:W-:Y:S01]  /*1130*/  UMOV UR45, 0x8202010 ;  /* 0x08202010002d7882 */ /* 0x000fe20000000000 */
[----:B------:R-:W-:-:S02]  /*1140*/  UIADD3 UR7, UPT, UPT, UR4, 0xc400, URZ ;  /* 0x0000c40004077890 */ /* 0x000fc4000fffe0ff */
[----:B------:R-:W-:Y:S02]  /*1150*/  UIADD3 UR6, UPT, UPT, UR4, 0x20400, URZ ;  /* 0x0002040004067890 */ /* 0x000fe4000fffe0ff */
[----:B------:R-:W-:Y:S02]  /*1160*/  USEL UR44, URZ, 0x4000, UP6 ;  /* 0x00004000ff2c7887 */ /* 0x000fe4000b000000 */
[----:B------:R-:W-:Y:S02]  /*1170*/  USEL UR45, UR45, 0x8200010, !UP5 ;  /* 0x082000102d2d7887 */ /* 0x000fe4000e800000 */
[----:B------:R-:W-:Y:S02]  /*1180*/  USHF.R.U32.HI UR7, URZ, 0x4, UR7 ;  /* 0x00000004ff077899 */ /* 0x000fe40008011607 */
[----:B-1----:R-:W-:Y:S02]  /*1190*/  UIMAD UR8, UR9, UR8, URZ ;  /* 0x00000008090872a4 */ /* 0x002fe4000f8e02ff */
[----:B------:R-:W-:-:S02]  /*11a0*/  USHF.R.U32.HI UR6, URZ, 0x4, UR6 ;  /* 0x00000004ff067899 */ /* 0x000fc40008011606 */
[----:B-----5:R-:W-:Y:S02]  /*11b0*/  UIMAD UR5, UR8, UR5, URZ ;  /* 0x00000005080572a4 */ /* 0x020fe4000f8e02ff */
[----:B------:R-:W-:Y:S02]  /*11c0*/  UIADD3 UR45, UPT, UPT, UR44, UR45, URZ ;  /* 0x0000002d2c2d7290 */ /* 0x000fe4000fffe0ff */
[----:B------:R-:W-:Y:S02]  /*11d0*/  ULOP3.LUT UR23, UR14, 0x3, URZ, 0xfc, !UPT ;  /* 0x000000030e177892 */ /* 0x000fe4000f8efcff */
[----:B------:R-:W-:Y:S02]  /*11e0*/  ULOP3.LUT UR9, UR7, 0x3fc0, URZ, 0xc0, !UPT ;  /* 0x00003fc007097892 */ /* 0x000fe4000f8ec0ff */
[----:B------:R-:W-:Y:S02]  /*11f0*/  ULOP3.LUT UR10, UR6, 0x3fc0, URZ, 0xc0, !UPT ;  /* 0x00003fc0060a7892 */ /* 0x000fe4000f8ec0ff */
[----:B------:R-:W-:-:S02]  /*1200*/  ULEA.HI UR33, UR5, UR5, URZ, 0x1 ;  /* 0x0000000505217291 */ /* 0x000fc4000f8f08ff */
[----:B------:R-:W-:Y:S02]  /*1210*/  ULOP3.LUT UR14, UR14, 0xffff, URZ, 0xc0, !UPT ;  /* 0x0000ffff0e0e7892 */ /* 0x000fe4000f8ec0ff */
[----:B------:R-:W-:Y:S02]  /*1220*/  ULOP3.LUT UR23, UR23, 0xffff, URZ, 0xc0, !UPT ;  /* 0x0000ffff17177892 */ /* 0x000fe4000f8ec0ff */
[----:B------:R-:W-:Y:S02]  /*1230*/  ULOP3.LUT UR9, UR9, 0x10000, URZ, 0xfc, !UPT ;  /* 0x0001000009097892 */ /* 0x000fe4000f8efcff */
[----:B------:R-:W-:Y:S02]  /*1240*/  ULOP3.LUT UR10, UR10, 0x10000, URZ, 0xfc, !UPT ;  /* 0x000100000a0a7892 */ /* 0x000fe4000f8efcff */
[----:B------:R-:W-:Y:S01]  /*1250*/  USHF.R.S32.HI UR33, URZ, 0x1, UR33 ;  /* 0x00000001ff217899 */ /* 0x000fe20008011421 */
[----:B------:R-:W-:Y:S01]  /*1260*/  UMOV UR31, URZ ;  /* 0x000000ff001f7c82 */ /* 0x000fe20008000000 */
[----:B------:R-:W-:Y:S01]  /*1270*/  UMOV UR29, URZ ;  /* 0x000000ff001d7c82 */ /* 0x000fe20008000000 */
[----:B----4-:R-:W-:Y:S01]  /*1280*/  R2UR UR34, R0 ;  /* 0x00000000002272ca */ /* 0x010fe200000e0000 */
[----:B------:R-:W-:Y:S01]  /*1290*/  UMOV UR27, URZ ;  /* 0x000000ff001b7c82 */ /* 0x000fe20008000000 */
[----:B------:R-:W-:Y:S01]  /*12a0*/  UMOV UR44, URZ ;  /* 0x000000ff002c7c82 */ /* 0x000fe20008000000 */
[----:B------:R-:W-:Y:S01]  /*12b0*/  UMOV UR40, URZ ;  /* 0x000000ff00287c82 */ /* 0x000fe20008000000 */
[----:B------:R-:W-:Y:S01]  /*12c0*/  UMOV UR41, UR45 ;  /* 0x0000002d00297c82 */ /* 0x000fe20008000000 */
[----:B------:R-:W-:Y:S01]  /*12d0*/  UMOV UR38, URZ ;  /* 0x000000ff00267c82 */ /* 0x000fe20008000000 */
[----:B------:R-:W-:Y:S01]  /*12e0*/  UMOV UR39, UR45 ;  /* 0x0000002d00277c82 */ /* 0x000fe20008000000 */
[----:B------:R-:W-:Y:S01]  /*12f0*/  UMOV UR36, URZ ;  /* 0x000000ff00247c82 */ /* 0x000fe20008000000 */
[----:B------:R-:W-:-:S07]  /*1300*/  UMOV UR37, UR45 ;  /* 0x0000002d00257c82 */ /* 0x000fce0008000000 */
.L_x_28:
[----:B------:R-:W-:Y:S01]  /*1310*/  USHF.L.U32 UR5, UR29, 0x1f, URZ ;  /* 0x0000001f1d057899 */ /* 0x000fe200080006ff */
[----:B------:R-:W-:Y:S01]  /*1320*/  SHF.L.U32 R3, R5, 0x1f, RZ ;  /* 0x0000001f05037819 */ /* 0x000fe200000006ff */
[----:B------:R-:W-:Y:S02]  /*1330*/  ULEA UR6, UR27, UR4, 0x3 ;  /* 0x000000041b067291 */ /* 0x000fe4000f8e18ff */
[----:B-1----:R-:W-:Y:S02]  /*1340*/  ULEA UR7, UR31, UR4, 0x3 ;  /* 0x000000041f077291 */ /* 0x002fe4000f8e18ff */
[----:B----4-:R-:W-:Y:S01]  /*1350*/  MOV R0, UR5 ;  /* 0x0000000500007c02 */ /* 0x010fe20008000f00 */
[----:B------:R-:W-:Y:S02]  /*1360*/  ULEA UR8, UR31, UR34, 0x7 ;  /* 0x000000221f087291 */ /* 0x000fe4000f8e38ff */
[----:B------:R-:W-:Y:S02]  /*1370*/  UIADD3 UR13, UPT, UPT, UR33, UR13, URZ ;  /* 0x0000000d210d7290 */ /* 0x000fe4000fffe0ff */
[----:B-----5:R1:W4:Y:S01]  /*1380*/  SYNCS.PHASECHK.TRANS64.TRYWAIT P1, [UR6], R0 ;  /* 0x00000000ff0075a7 */ /* 0x0203220008021106 */
[----:B------:R-:W-:Y:S01]  /*1390*/  UPLOP3.LUT UP2, UPT, UPT, UPT, UPT, 0x40, 0x4 ;  /* 0x000000000004789c */ /* 0x000fe20003f4e870 */
[----:B------:R-:W5:Y:S02]  /*13a0*/  SYNCS.PHASECHK.TRANS64.TRYWAIT P0, [UR7+0x60], R3 ;  /* 0x00006003ff0075a7 */ /* 0x000f640008001107 */
[----:B-1--45:R-:W-:Y:S08]  /*13b0*/  @!P0 BRA `(.L_x_24) ;  /* 0x0000002c00288947 */ /* 0x032ff00003800000 */
.L_x_49:
[----:B------:R-:W-:-:S05]  /*13c0*/  UMOV UR25, URZ ;  /* 0x000000ff00197c82 */ /* 0x000fca0008000000 */
.L_x_27:
[----:B------:R-:W-:Y:S02]  /*13d0*/  USHF.L.U32 UR28, UR27, 0xa, URZ ;  /* 0x0000000a1b1c7899 */ /* 0x000fe400080006ff */
[----:B------:R-:W-:Y:S02]  /*13e0*/  UIADD3 UR11, UPT, UPT, UR27, 0x1, URZ ;  /* 0x000000011b0b7890 */ /* 0x000fe4000fffe0ff */
[----:B------:R-:W-:Y:S02]  /*13f0*/  UISETP.GT.U32.AND UP0, UPT, UR25, 0x1e, UPT ;  /* 0x0000001e1900788c */ /* 0x000fe4000bf04070 */
[----:B------:R-:W-:Y:S02]  /*1400*/  UIADD3 UR6, UPT, UPT, UR28, 0x6, URZ ;  /* 0x000000061c067890 */ /* 0x000fe4000fffe0ff */
[----:B------:R-:W-:Y:S02]  /*1410*/  ULEA UR5, UR27, UR4, 0x3 ;  /* 0x000000041b057291 */ /* 0x000fe4000f8e18ff */
[----:B------:R-:W-:Y:S01]  /*1420*/  UISETP.NE.AND UP1, UPT, UR11, 0x5, UPT ;  /* 0x000000050b00788c */ /* 0x000fe2000bf25270 */
[----:B------:R-:W-:Y:S01]  /*1430*/  PLOP3.LUT P0, PT, PT, PT, UP0, 0x80, 0x8 ;  /* 0x000000000008781c */ /* 0x000fe20003f0f008 */
[----:B----4-:R-:W-:Y:S02]  /*1440*/  UIADD3 UR48, UPT, UPT, UR28, UR10, URZ ;  /* 0x0000000a1c307290 */ /* 0x010fe4000fffe0ff */
[----:B------:R-:W-:Y:S02]  /*1450*/  UIADD3 UR46, UPT, UPT, UR28, UR9, URZ ;  /* 0x000000091c2e7290 */ /* 0x000fe4000fffe0ff */
[----:B------:R-:W-:Y:S02]  /*1460*/  UIADD3 UR42, UPT, UPT, UR10, 0x2, UR28 ;  /* 0x000000020a2a7890 */ /* 0x000fe4000fffe01c */
[----:B------:R-:W-:Y:S02]  /*1470*/  UIADD3 UR32, UPT, UPT, UR9, 0x2, UR28 ;  /* 0x0000000209207890 */ /* 0x000fe4000fffe01c */
[----:B------:R-:W-:Y:S02]  /*1480*/  UIADD3 UR30, UPT, UPT, UR10, 0x4, UR28 ;  /* 0x000000040a1e7890 */ /* 0x000fe4000fffe01c */
[----:B------:R-:W-:Y:S02]  /*1490*/  UIADD3 UR26, UPT, UPT, UR6, UR10, URZ ;  /* 0x0000000a061a7290 */ /* 0x000fe4000fffe0ff */
[----:B------:R-:W-:Y:S02]  /*14a0*/  UIADD3 UR28, UPT, UPT, UR9, 0x4, UR28 ;  /* 0x00000004091c7890 */ /* 0x000fe4000fffe01c */
[----:B------:R-:W-:Y:S02]  /*14b0*/  UIADD3 UR24, UPT, UPT, UR5, 0x28, URZ ;  /* 0x0000002805187890 */ /* 0x000fe4000fffe0ff */
[----:B------:R-:W-:Y:S02]  /*14c0*/  USEL UR22, URZ, 0x1, UP1 ;  /* 0x00000001ff167887 */ /* 0x000fe40008800000 */
[----:B------:R-:W-:Y:S02]  /*14d0*/  USEL UR27, UR11, URZ, UP1 ;  /* 0x000000ff0b1b7287 */ /* 0x000fe40008800000 */
[----:B------:R-:W-:Y:S01]  /*14e0*/  UIADD3 UR6, UPT, UPT, UR6, UR9, URZ ;  /* 0x0000000906067290 */ /* 0x000fe2000fffe0ff */
[----:B------:R-:W-:Y:S01]  /*14f0*/  UMOV UR49, 0x40004040 ;  /* 0x4000404000317882 */ /* 0x000fe20000000000 */
[----:B------:R-:W-:Y:S01]  /*1500*/  UMOV UR47, 0x40004040 ;  /* 0x40004040002f7882 */ /* 0x000fe20000000000 */
[----:B------:R-:W-:Y:S01]  /*1510*/  UMOV UR43, 0x40004040 ;  /* 0x40004040002b7882 */ /* 0x000fe20000000000 */
[----:B-----5:R-:W-:Y:S08]  /*1520*/  @P1 BRA `(.L_x_25) ;  /* 0x0000000000101947 */ /* 0x020ff00003800000 */
[----:B------:R-:W-:Y:S06]  /*1530*/  USHF.L.U32 UR11, UR29, 0x1f, URZ ;  /* 0x0000001f1d0b7899 */ /* 0x000fec00080006ff */
[----:B-1----:R-:W-:Y:S04]  /*1540*/  MOV R0, UR11 ;  /* 0x0000000b00007c02 */ /* 0x002fe80008000f00 */
[----:B------:R-:W1:Y:S02]  /*1550*/  SYNCS.PHASECHK.TRANS64.TRYWAIT P1, [UR5], R0 ;  /* 0x00000000ff0075a7 */ /* 0x000e640008021105 */
[----:B-1----:R-:W-:Y:S05]  /*1560*/  @!P1 BRA `(.L_x_26) ;  /* 0x0000002800dc9947 */ /* 0x002fea0003800000 */
.L_x_25:
[----:B------:R-:W-:Y:S01]  /*1570*/  ULOP3.LUT UR29, UR29, UR22, URZ, 0x3c, !UPT ;  /* 0x000000161d1d7292 */ /* 0x000fe2000f8e3cff */
[----:B------:R-:W-:Y:S01]  /*1580*/  PLOP3.LUT P1, PT, PT, PT, PT, 0x80, 0x8 ;  /* 0x000000000008781c */ /* 0x000fe20003f2f070 */
[----:B------:R-:W-:Y:S01]  /*1590*/  @!UP0 ULEA UR11, UR27, UR4, 0x3 ;  /* 0x000000041b0b8291 */ /* 0x000fe2000f8e18ff */
[----:B------:R4:W-:Y:S01]  /*15a0*/  UTCQMMA gdesc[UR46], gdesc[UR48], tmem[UR8], tmem[UR44], idesc[UR45], UP2 ;  /* 0x00ff2c302e0075ea */ /* 0x0009e20009000308 */
[----:B------:R-:W-:Y:S02]  /*15b0*/  @!UP0 USHF.L.U32 UR5, UR29, 0x1f, URZ ;  /* 0x0000001f1d058899 */ /* 0x000fe400080006ff */
[----:B------:R-:W-:Y:S01]  /*15c0*/  UIADD3 UR25, UPT, UPT, UR25, 0x1, URZ ;  /* 0x0000000119197890 */ /* 0x000fe2000fffe0ff */
[----:B------:R-:W-:Y:S01]  /*15d0*/  UMOV UR50, UR32 ;  /* 0x0000002000327c82 */ /* 0x000fe20008000000 */
[----:B------:R-:W-:Y:S01]  /*15e0*/  UMOV UR51, 0x40004040 ;  /* 0x4000404000337882 */ /* 0x000fe20000000000 */
[----:B------:R-:W-:Y:S01]  /*15f0*/  UMOV UR52, UR30 ;  /* 0x0000001e00347c82 */ /* 0x000fe20008000000 */
[----:B------:R-:W-:Y:S01]  /*1600*/  UMOV UR53, 0x40004040 ;  /* 0x4000404000357882 */ /* 0x000fe20000000000 */
[----:B------:R-:W-:Y:S01]  /*1610*/  UMOV UR54, UR28 ;  /* 0x0000001c00367c82 */ /* 0x000fe20008000000 */
[----:B------:R-:W-:Y:S01]  /*1620*/  UMOV UR55, 0x40004040 ;  /* 0x4000404000377882 */ /* 0x000fe20000000000 */
[----:B-1----:R-:W-:Y:S01]  /*1630*/  MOV R0, UR5 ;  /* 0x0000000500007c02 */ /* 0x002fe20008000f00 */
[----:B------:R4:W-:Y:S01]  /*1640*/  UTCQMMA gdesc[UR50], gdesc[UR42], tmem[UR8], tmem[UR40], idesc[UR41], UPT ;  /* 0x00ff282a320075ea */ /* 0x0009e2000b800308 */
[----:B------:R-:W-:Y:S01]  /*1650*/  UMOV UR56, UR26 ;  /* 0x0000001a00387c82 */ /* 0x000fe20008000000 */
[----:B------:R-:W-:Y:S01]  /*1660*/  UMOV UR57, 0x40004040 ;  /* 0x4000404000397882 */ /* 0x000fe20000000000 */
[----:B------:R-:W-:Y:S01]  /*1670*/  UMOV UR58, UR6 ;  /* 0x00000006003a7c82 */ /* 0x000fe20008000000 */
[----:B------:R-:W-:Y:S01]  /*1680*/  UMOV UR59, 0x40004040 ;  /* 0x40004040003b7882 */ /* 0x000fe20000000000 */
[----:B------:R4:W-:Y:S01]  /*1690*/  UTCQMMA gdesc[UR54], gdesc[UR52], tmem[UR8], tmem[UR38], idesc[UR39], UPT ;  /* 0x00ff2634360075ea */ /* 0x0009e2000b800308 */
[----:B------:R4:W-:Y:S01]  /*16a0*/  UTCQMMA gdesc[UR58], gdesc[UR56], tmem[UR8], tmem[UR36], idesc[UR37], UPT ;  /* 0x00ff24383a0075ea */ /* 0x0009e2000b800308 */
[----:B------:R4:W-:Y:S01]  /*16b0*/  UTCBAR.MULTICAST [UR24], URZ, UR23 ;  /* 0x000000ff180073e9 */ /* 0x0009e20008000817 */
[----:B------:R4:W5:Y:S01]  /*16c0*/  @!P0 SYNCS.PHASECHK.TRANS64.TRYWAIT P1, [UR11], R0 ;  /* 0x00000000ff0085a7 */ /* 0x000962000802110b */
[----:B------:R-:W-:Y:S02]  /*16d0*/  UISETP.NE.AND UP0, UPT, UR25, 0x20, UPT ;  /* 0x000000201900788c */ /* 0x000fe4000bf05270 */
[----:B------:R-:W-:Y:S07]  /*16e0*/  UPLOP3.LUT UP2, UPT, UPT, UPT, UPT, 0x80, 0x8 ;  /* 0x000000000008789c */ /* 0x000fee0003f4f070 */
[----:B------:R-:W-:Y:S05]  /*16f0*/  BRA.U UP0, `(.L_x_27) ;  /* 0xfffffffd00347547 */ /* 0x000fea000b83ffff */
[----:B------:R-:W-:Y:S02]  /*1700*/  UIADD3 UR7, UPT, UPT, UR7, 0x50, URZ ;  /* 0x0000005007077890 */ /* 0x000fe4000fffe0ff */
[----:B------:R-:W-:-:S04]  /*1710*/  UIADD3 UR31, UPT, UPT, UR31, 0x1, URZ ;  /* 0x000000011f1f7890 */ /* 0x000fc8000fffe0ff */
[----:B------:R-:W-:-:S03]  /*1720*/  UISETP.NE.AND UP0, UPT, UR31, 0x2, UPT ;  /* 0x000000021f00788c */ /* 0x000fc6000bf05270 */
[----:B------:R1:W-:Y:S01]  /*1730*/  UTCBAR.MULTICAST [UR7], URZ, UR14 ;  /* 0x000000ff070073e9 */ /* 0x0003e2000800080e */
[----:B------:R-:W-:Y:S02]  /*1740*/  USEL UR31, UR31, URZ, UP0 ;  /* 0x000000ff1f1f7287 */ /* 0x000fe40008000000 */
[----:B------:R-:W-:Y:S02]  /*1750*/  USEL UR5, URZ, 0x1, UP0 ;  /* 0x00000001ff057887 */ /* 0x000fe40008000000 */
[----:B------:R-:W-:-:S04]  /*1760*/  UISETP.GE.AND UP0, UPT, UR13, 0x200, UPT ;  /* 0x000002000d00788c */ /* 0x000fc8000bf06270 */
[----:B------:R-:W-:-:S05]  /*1770*/  LOP3.LUT R5, R5, UR5, RZ, 0x3c, !PT ;  /* 0x0000000505057c12 */ /* 0x000fca000f8e3cff */
[----:B------:R-:W-:Y:S05]  /*1780*/  BRA.U !UP0, `(.L_x_28) ;  /* 0xfffffff908e07547 */ /* 0x000fea000b83ffff */
[----:B------:R-:W-:-:S06]  /*1790*/  UIADD3 UR31, UPT, UPT, UR31, 0x1, URZ ;  /* 0x000000011f1f7890 */ /* 0x000fcc000fffe0ff */
[----:B------:R-:W-:Y:S02]  /*17a0*/  MOV R6, UR31 ;  /* 0x0000001f00067c02 */ /* 0x000fe40008000f00 */
.L_x_23:
[----:B------:R-:W-:-:S09]  /*17b0*/  UISETP.NE.AND UP0, UPT, UR12, URZ, UPT ;  /* 0x000000ff0c00728c */ /* 0x000fd2000bf05270 */
[----:B------:R-:W-:Y:S05]  /*17c0*/  BRA.U UP0, `(.L_x_22) ;  /* 0x00000001002c7547 */ /* 0x000fea000b800000 */
[----:B-1--4-:R-:W1:Y:S01]  /*17d0*/  S2R R0, SR_CgaCtaId ;  /* 0x0000000000007919 */ /* 0x012e620000008800 */
[----:B------:R-:W-:Y:S02]  /*17e0*/  ISETP.NE.AND P0, PT, R6, 0x2, PT ;  /* 0x000000020600780c */ /* 0x000fe40003f05270 */
[----:B------:R-:W-:Y:S02]  /*17f0*/  MOV R3, 0x400 ;  /* 0x0000040000037802 */ /* 0x000fe40000000f00 */
[----:B------:R-:W-:-:S04]  /*1800*/  SEL R4, RZ, 0x1, P0 ;  /* 0x00000001ff047807 */ /* 0x000fc80000000000 */
[----:B------:R-:W-:-:S05]  /*1810*/  LOP3.LUT R4, R5, R4, RZ, 0x3c, !PT ;  /* 0x0000000405047212 */ /* 0x000fca00078e3cff */
[----:B------:R-:W-:Y:S01]  /*1820*/  IMAD.U32 R4, R4, -0x80000000, RZ ;  /* 0x8000000004047824 */ /* 0x000fe200078e00ff */
[----:B-1----:R-:W-:Y:S02]  /*1830*/  LEA R0, R0, R3, 0x18 ;  /* 0x0000000300007211 */ /* 0x002fe400078ec0ff */
[----:B------:R-:W-:-:S05]  /*1840*/  SEL R3, R6, RZ, P0 ;  /* 0x000000ff06037207 */ /* 0x000fca0000000000 */
[----:B------:R-:W-:-:S04]  /*1850*/  IMAD R0, R3, 0x8, R0 ;  /* 0x0000000803007824 */ /* 0x000fc800078e0200 */
[----:B------:R-:W1:Y:S02]  /*1860*/  SYNCS.PHASECHK.TRANS64.TRYWAIT P0, [R0+URZ+0x60], R4 ;  /* 0x00006004000075a7 */ /* 0x000e6400080011ff */
[----:B-1----:R-:W-:Y:S05]  /*1870*/  @!P0 BRA `(.L_x_29) ;  /* 0x0000002800388947 */ /* 0x002fea0003800000 */
.L_x_22:
[----:B------:R-:W-:-:S06]  /*1880*/  UISETP.GT.AND UP0, UPT, UR21, 0x3, UPT ;  /* 0x000000031500788c */ /* 0x000fcc000bf04270 */
[----:B------:R-:W-:-:S13]  /*1890*/  PLOP3.LUT P0, PT, PT, PT, UP0, 0x80, 0x8 ;  /* 0x000000000008781c */ /* 0x000fda0003f0f008 */
[----:B-12345:R-:W-:Y:S05]  /*18a0*/  @P0 EXIT ;  /* 0x000000000000094d */ /* 0x03efea0003800000 */
[----:B------:R-:W-:-:S09]  /*18b0*/  UISETP.NE.AND UP0, UPT, UR21, URZ, UPT ;  /* 0x000000ff1500728c */ /* 0x000fd2000bf05270 */
[----:B------:R-:W-:Y:S05]  /*18c0*/  BRA.U UP0, `(.L_x_30) ;  /* 0x0000000100b87547 */ /* 0x000fea000b800000 */
[----:B------:R-:W1:Y:S01]  /*18d0*/  S2UR UR6, SR_CgaCtaId ;  /* 0x00000000000679c3 */ /* 0x000e620000008800 */
[----:B------:R-:W-:Y:S01]  /*18e0*/  NOP ;  /* 0x0000000000007918 */ /* 0x000fe20000000000 */
[----:B------:R-:W-:Y:S01]  /*18f0*/  UMOV UR4, 0x40 ;  /* 0x0000004000047882 */ /* 0x000fe20000000000 */
[----:B------:R-:W-:Y:S01]  /*1900*/  UMOV UR5, 0x400 ;  /* 0x0000040000057882 */ /* 0x000fe20000000000 */
[----:B-1----:R-:W-:Y:S02]  /*1910*/  ULEA UR4, UR6, UR4, 0x18 ;  /* 0x0000000406047291 */ /* 0x002fe4000f8ec0ff */
[----:B------:R-:W-:-:S07]  /*1920*/  ULEA UR5, UR6, UR5, 0x18 ;  /* 0x0000000506057291 */ /* 0x000fce000f8ec0ff */
[----:B------:R-:W1:Y:S02]  /*1930*/  LDS.U8 R0, [UR4] ;  /* 0x00000004ff007984 */ /* 0x000e640008000000 */
[----:B-1----:R-:W-:-:S13]  /*1940*/  ISETP.NE.AND P0, PT, R0, RZ, PT ;  /* 0x000000ff0000720c */ /* 0x002fda0003f05270 */
[----:B------:R-:W-:Y:S05]  /*1950*/  @P0 BRA `(.L_x_31) ;  /* 0x00000000007c0947 */ /* 0x000fea0003800000 */
[----:B------:R-:W-:-:S13]  /*1960*/  ELECT P0, URZ, PT ;  /* 0x0000000000ff782f */ /* 0x000fda0003800000 */
[----:B------:R-:W-:Y:S05]  /*1970*/  @!P0 BRA `(.L_x_32) ;  /* 0x0000000000848947 */ /* 0x000fea0003800000 */
[----:B------:R-:W-:Y:S01]  /*1980*/  UMOV UR4, 0x8 ;  /* 0x0000000800047882 */ /* 0x000fe20000000000 */
[----:B------:R-:W-:-:S04]  /*1990*/  IMAD.MOV.U32 R3, RZ, RZ, 0xff ;  /* 0x000000ffff037424 */ /* 0x000fc800078e00ff */
[----:B------:R-:W-:Y:S04]  /*19a0*/  DEPBAR.LE SB1, 0x36 ;  /* 0x00009d800000791a */ /* 0x000fe80000000000 */
[----:B------:R-:W1:Y:S02]  /*19b0*/  UTCATOMSWS.FIND_AND_SET.ALIGN UP0, UR4, UR4 ;  /* 0x00000004000475e3 */ /* 0x000e640008000800 */
[----:B-1----:R-:W-:Y:S01]  /*19c0*/  PLOP3.LUT P0, PT, PT, PT, UP0, 0x80, 0x8 ;  /* 0x000000000008781c */ /* 0x002fe20003f0f008 */
[----:B------:R-:W-:-:S03]  /*19d0*/  IMAD.U32 R4, RZ, RZ, UR4 ;  /* 0x00000004ff047e24 */ /* 0x000fc6000f8e00ff */
[----:B------:R-:W-:-:S04]  /*19e0*/  SEL R0, RZ, 0xffffffff, !P0 ;  /* 0xffffffffff007807 */ /* 0x000fc80004000000 */
[----:B------:R-:W-:Y:S01]  /*19f0*/  ISETP.NE.AND P0, PT, R0, RZ, PT ;  /* 0x000000ff0000720c */ /* 0x000fe20003f05270 */
[----:B------:R-:W-:-:S12]  /*1a00*/  IMAD.MOV.U32 R0, RZ, RZ, 0x1 ;  /* 0x00000001ff007424 */ /* 0x000fd800078e00ff */
[----:B------:R-:W-:Y:S05]  /*1a10*/  @P0 BRA `(.L_x_33) ;  /* 0x0000000000240947 */ /* 0x000fea0003800000 */
.L_x_34:
[----:B------:R-:W-:Y:S05]  /*1a20*/  NANOSLEEP 0x64 ;  /* 0x000000640000795d */ /* 0x000fea0003800000 */
[----:B------:R-:W-:-:S05]  /*1a30*/  UMOV UR4, 0x8 ;  /* 0x0000000800047882 */ /* 0x000fca0000000000 */
[----:B------:R-:W-:Y:S04]  /*1a40*/  DEPBAR.LE SB1, 0x36 ;  /* 0x00009d800000791a */ /* 0x000fe80000000000 */
[----:B------:R-:W1:Y:S02]  /*1a50*/  UTCATOMSWS.FIND_AND_SET.ALIGN UP0, UR4, UR4 ;  /* 0x00000004000475e3 */ /* 0x000e640008000800 */
[----:B-1----:R-:W-:-:S04]  /*1a60*/  PLOP3.LUT P0, PT, PT, PT, UP0, 0x80, 0x8 ;  /* 0x000000000008781c */ /* 0x002fc80003f0f008 */
[----:B------:R-:W-:-:S04]  /*1a70*/  SEL R4, RZ, 0xffffffff, !P0 ;  /* 0xffffffffff047807 */ /* 0x000fc80004000000 */
[----:B------:R-:W-:Y:S01]  /*1a80*/  ISETP.NE.AND P0, PT, R4, RZ, PT ;  /* 0x000000ff0400720c */ /* 0x000fe20003f05270 */
[----:B------:R-:W-:-:S12]  /*1a90*/  IMAD.U32 R4, RZ, RZ, UR4 ;  /* 0x00000004ff047e24 */ /* 0x000fd8000f8e00ff */
[----:B------:R-:W-:Y:S05]  /*1aa0*/  @!P0 BRA `(.L_x_34) ;  /* 0xfffffffc00dc8947 */ /* 0x000fea000383ffff */
.L_x_33:
[C---:B------:R-:W-:Y:S01]  /*1ab0*/  VIADD R5, R4.reuse, 0x10 ;  /* 0x0000001004057836 */ /* 0x040fe20000000000 */
[----:B------:R-:W-:Y:S01]  /*1ac0*/  UMOV UR4, 0x50 ;  /* 0x0000005000047882 */ /* 0x000fe20000000000 */
[----:B------:R-:W-:Y:S01]  /*1ad0*/  SHF.L.U32 R3, R3, R4, RZ ;  /* 0x0000000403037219 */ /* 0x000fe200000006ff */
[----:B------:R-:W-:Y:S01]  /*1ae0*/  ULEA UR4, UR6, UR4, 0x18 ;  /* 0x0000000406047291 */ /* 0x000fe2000f8ec0ff */
[----:B------:R-:W-:Y:S01]  /*1af0*/  IMAD.SHL.U32 R4, R4, 0x20, RZ ;  /* 0x0000002004047824 */ /* 0x000fe200078e00ff */
[----:B------:R-:W-:-:S04]  /*1b00*/  SHF.L.U32 R0, R0, R5, RZ ;  /* 0x0000000500007219 */ /* 0x000fc800000006ff */
[----:B------:R-:W-:-:S05]  /*1b10*/  LOP3.LUT R0, R0, R3, RZ, 0xfc, !PT ;  /* 0x0000000300007212 */ /* 0x000fca00078efcff */
[----:B------:R1:W-:Y:S04]  /*1b20*/  ATOMS.OR RZ, [UR4], R0 ;  /* 0x00000000ffff798c */ /* 0x0003e8000b000004 */
[----:B------:R1:W-:Y:S01]  /*1b30*/  STS [UR5+0x78], R4 ;  /* 0x00007804ff007988 */ /* 0x0003e20008000805 */
[----:B------:R-:W-:Y:S05]  /*1b40*/  BRA `(.L_x_32) ;  /* 0x0000000000107947 */ /* 0x000fea0003800000 */
.L_x_31:
[----:B------:R-:W-:Y:S02]  /*1b50*/  MOV R0, 0xffffffff ;  /* 0xffffffff00007802 */ /* 0x000fe40000000f00 */
[----:B------:R-:W-:-:S03]  /*1b60*/  MOV R4, 0x1b90 ;  /* 0x00001b9000047802 */ /* 0x000fc60000000f00 */
[----:B------:R1:W-:Y:S04]  /*1b70*/  STS [UR5+0x78], R0 ;  /* 0x00007800ff007988 */ /* 0x0003e80008000805 */
[----:B-1----:R-:W-:Y:S05]  /*1b80*/  CALL.REL.NOINC `($__internal_1_$__cuda_sm10x_tcgen05_guardrail_trap_phase_invalid_during_alloc) ;  /* 0x0000002400b47944 */ /* 0x002fea0003c00000 */
.L_x_32:
[----:B------:R-:W-:Y:S05]  /*1b90*/  WARPSYNC.ALL ;  /* 0x0000000000007948 */ /* 0x000fea0003800000 */
[----:B------:R-:W-:Y:S01]  /*1ba0*/  NOP ;  /* 0x0000000000007918 */ /* 0x000fe20000000000 */
.L_x_30:
[----:B------:R-:W2:Y:S08]  /*1bb0*/  S2UR UR6, SR_CgaCtaId ;  /* 0x00000000000679c3 */ /* 0x000eb00000008800 */
[----:B------:R-:W-:Y:S06]  /*1bc0*/  BAR.SYNC.DEFER_BLOCKING 0x2, 0xa0 ;  /* 0x0082800000007b1d */ /* 0x000fec0000010000 */
[----:B------:R-:W-:-:S02]  /*1bd0*/  UMOV UR4, 0x400 ;  /* 0x0000040000047882 */ /* 0x000fc40000000000 */
[----:B------:R-:W3:Y:S01]  /*1be0*/  S2UR UR27, SR_CTAID.Z ;  /* 0x00000000001b79c3 */ /* 0x000ee20000002700 */
[----:B--2---:R-:W-:Y:S02]  /*1bf0*/  ULEA UR6, UR6, UR4, 0x18 ;  /* 0x0000000406067291 */ /* 0x004fe4000f8ec0ff */
[----:B---3--:R-:W-:-:S07]  /*1c00*/  UISETP.GT.U32.AND UP0, UPT, UR27, 0x1ff, UPT ;  /* 0x000001ff1b00788c */ /* 0x008fce000bf04070 */
[----:B-1----:R-:W1:Y:S02]  /*1c10*/  LDS R0, [UR6+0x78] ;  /* 0x00007806ff007984 */ /* 0x002e640008000800 */
[----:B-1----:R-:W-:Y:S01]  /*1c20*/  R2UR UR28, R0 ;  /* 0x00000000001c72ca */ /* 0x002fe200000e0000 */
[----:B------:R-:W-:-:S14]  /*1c30*/  BRA.U UP0, `(.L_x_35) ;  /* 0x0000001d00f47547 */ /* 0x000fdc000b800000 */
[----:B------:R-:W1:Y:S01]  /*1c40*/  LDCU.64 UR4, c[0x0][0x5c0] ;  /* 0x0000b800ff0477ac */ /* 0x000e620008000a00 */
[----:B------:R-:W-:Y:S01]  /*1c50*/  SHF.R.U32.HI R0, RZ, 0x5, R2 ;  /* 0x00000005ff007819 */ /* 0x000fe20000011602 */
[----:B------:R-:W-:Y:S01]  /*1c60*/  IMAD.SHL.U32 R3, R2, 0x40, RZ ;  /* 0x0000004002037824 */ /* 0x000fe200078e00ff */
[----:B------:R-:W2:Y:S01]  /*1c70*/  S2UR UR11, SR_CTAID.X ;  /* 0x00000000000b79c3 */ /* 0x000ea20000002500 */
[----:B------:R-:W3:Y:S01]  /*1c80*/  LDCU.64 UR34, c[0x0][0x5d8] ;  /* 0x0000bb00ff2277ac */ /* 0x000ee20008000a00 */
[----:B------:R-:W-:Y:S02]  /*1c90*/  R2UR UR21, R0 ;  /* 0x00000000001572ca */ /* 0x000fe400000e0000 */
[----:B------:R-:W-:Y:S01]  /*1ca0*/  LOP3.LUT R3, R3, 0x7c0, RZ, 0xc0, !PT ;  /* 0x000007c003037812 */ /* 0x000fe200078ec0ff */
[----:B------:R-:W4:Y:S01]  /*1cb0*/  LDCU UR10, c[0x0][0x374] ;  /* 0x00006e80ff0a77ac */ /* 0x000f220008000800 */
[----:B------:R-:W5:Y:S01]  /*1cc0*/  LDCU.64 UR30, c[0x0][0x348] ;  /* 0x00006900ff1e77ac */ /* 0x000f620008000a00 */
[----:B------:R-:W-:Y:S01]  /*1cd0*/  UMOV UR24, URZ ;  /* 0x000000ff00187c82 */ /* 0x000fe20008000000 */
[----:B------:R-:W-:Y:S01]  /*1ce0*/  UMOV UR23, URZ ;  /* 0x000000ff00177c82 */ /* 0x000fe20008000000 */
[----:B-1----:R-:W-:-:S06]  /*1cf0*/  UIMAD.WIDE.U32 UR8, UR27, UR5, URZ ;  /* 0x000000051b0872a5 */ /* 0x002fcc000f8e00ff */
[----:B------:R-:W-:Y:S01]  /*1d00*/  IMAD.U32 R0, RZ, RZ, UR21 ;  /* 0x00000015ff007e24 */ /* 0x000fe2000f8e00ff */
[----:B------:R-:W1:Y:S03]  /*1d10*/  LDCU UR5, c[0x0][0x5d0] ;  /* 0x0000ba00ff0577ac */ /* 0x000e660008000800 */
[----:B------:R-:W-:Y:S01]  /*1d20*/  IMAD R0, R0, 0x800, R3 ;  /* 0x0000080000007824 */ /* 0x000fe200078e0203 */
[----:B------:R-:W-:Y:S02]  /*1d30*/  UIADD3 UR7, UPT, UPT, UR27, -UR9, URZ ;  /* 0x800000091b077290 */ /* 0x000fe4000fffe0ff */
[----:B------:R-:W-:Y:S01]  /*1d40*/  ULEA UR25, UR21, UR28, 0x15 ;  /* 0x0000001c15197291 */ /* 0x000fe2000f8ea8ff */
[----:B------:R-:W-:Y:S01]  /*1d50*/  VIADD R0, R0, UR6 ;  /* 0x0000000600007c36 */ /* 0x000fe20008000000 */
[----:B------:R-:W-:Y:S02]  /*1d60*/  USHF.R.U32.HI UR7, URZ, UR20, UR7 ;  /* 0x00000014ff077299 */ /* 0x000fe40008011607 */
[----:B--2---:R-:W-:Y:S01]  /*1d70*/  USHF.L.U32 UR11, UR11, 0x7, URZ ;  /* 0x000000070b0b7899 */ /* 0x004fe200080006ff */
[C---:B------:R-:W-:Y:S01]  /*1d80*/  VIADD R3, R0.reuse, 0x8420 ;  /* 0x0000842000037836 */ /* 0x040fe20000000000 */
[----:B------:R-:W-:Y:S01]  /*1d90*/  UIADD3 UR7, UPT, UPT, UR9, UR7, URZ ;  /* 0x0000000709077290 */ /* 0x000fe2000fffe0ff */
[C---:B------:R-:W-:Y:S01]  /*1da0*/  VIADD R2, R0.reuse, 0x8430 ;  /* 0x0000843000027836 */ /* 0x040fe20000000000 */
[----:B------:R-:W-:Y:S01]  /*1db0*/  ULOP3.LUT UR11, UR11, 0x80, URZ, 0xc0, !UPT ;  /* 0x000000800b0b7892 */ /* 0x000fe2000f8ec0ff */
[C---:B------:R-:W-:Y:S01]  /*1dc0*/  VIADD R4, R0.reuse, 0x430 ;  /* 0x0000043000047836 */ /* 0x040fe20000000000 */
[----:B------:R-:W-:Y:S01]  /*1dd0*/  USHF.R.U32.HI UR14, URZ, UR19, UR7 ;  /* 0x00000013ff0e7299 */ /* 0x000fe20008011607 */
[----:B------:R-:W-:Y:S01]  /*1de0*/  SHF.R.U32.HI R72, RZ, 0x3, R3 ;  /* 0x00000003ff487819 */ /* 0x000fe20000011603 */
[C---:B------:R-:W-:Y:S01]  /*1df0*/  VIADD R5, R0.reuse, 0x400 ;  /* 0x0000040000057836 */ /* 0x040fe20000000000 */
[----:B------:R-:W-:Y:S01]  /*1e00*/  SHF.R.U32.HI R73, RZ, 0x3, R2 ;  /* 0x00000003ff497819 */ /* 0x000fe20000011602 */
[----:B------:R-:W-:Y:S01]  /*1e10*/  UIADD3 UR14, UPT, UPT, -UR14, URZ, URZ ;  /* 0x000000ff0e0e7290 */ /* 0x000fe2000fffe1ff */
[----:B------:R-:W-:Y:S01]  /*1e20*/  LOP3.LUT R72, R3, 0x30, R72, 0x78, !PT ;  /* 0x0000003003487812 */ /* 0x000fe200078e7848 */
[----:B------:R-:W-:Y:S01]  /*1e30*/  VIADD R3, R0, 0x8400 ;  /* 0x0000840000037836 */ /* 0x000fe20000000000 */
[----:B------:R-:W-:Y:S01]  /*1e40*/  LOP3.LUT R73, R2, 0x30, R73, 0x78, !PT ;  /* 0x0000003002497812 */ /* 0x000fe200078e7849 */
[----:B------:R-:W-:Y:S01]  /*1e50*/  UIMAD UR14, UR4, UR14, UR27 ;  /* 0x0000000e040e72a4 */ /* 0x000fe2000f8e021b */
[C---:B------:R-:W-:Y:S01]  /*1e60*/  VIADD R2, R0.reuse, 0x8410 ;  /* 0x0000841000027836 */ /* 0x040fe20000000000 */
[----:B------:R-:W-:Y:S01]  /*1e70*/  SHF.R.U32.HI R69, RZ, 0x3, R4 ;  /* 0x00000003ff457819 */ /* 0x000fe20000011604 */
[C---:B------:R-:W-:Y:S01]  /*1e80*/  VIADD R7, R0.reuse, 0x420 ;  /* 0x0000042000077836 */ /* 0x040fe20000000000 */
[----:B-1----:R-:W-:Y:S01]  /*1e90*/  UIMAD.WIDE.U32 UR4, UR14, UR5, URZ ;  /* 0x000000050e0472a5 */ /* 0x002fe2000f8e00ff */
[----:B------:R-:W-:Y:S01]  /*1ea0*/  SHF.R.U32.HI R70, RZ, 0x3, R3 ;  /* 0x00000003ff467819 */ /* 0x000fe20000011603 */
[----:B------:R-:W-:Y:S01]  /*1eb0*/  VIADD R0, R0, 0x410 ;  /* 0x0000041000007836 */ /* 0x000fe20000000000 */
[----:B------:R-:W-:Y:S01]  /*1ec0*/  SHF.R.U32.HI R71, RZ, 0x3, R2 ;  /* 0x00000003ff477819 */ /* 0x000fe20000011602 */
[----:B------:R-:W-:Y:S01]  /*1ed0*/  UIADD3 UR4, UPT, UPT, UR14, -UR5, URZ ;  /* 0x800000050e047290 */ /* 0x000fe2000fffe0ff */
[----:B------:R-:W-:-:S02]  /*1ee0*/  LOP3.LUT R70, R3, 0x30, R70, 0x78, !PT ;  /* 0x0000003003467812 */ /* 0x000fc400078e7846 */
[----:B------:R-:W-:Y:S01]  /*1ef0*/  LOP3.LUT R71, R2, 0x30, R71, 0x78, !PT ;  /* 0x0000003002477812 */ /* 0x000fe200078e7847 */
[----:B------:R-:W-:Y:S01]  /*1f00*/  USHF.R.U32.HI UR4, URZ, UR18, UR4 ;  /* 0x00000012ff047299 */ /* 0x000fe20008011604 */
[----:B------:R-:W-:Y:S02]  /*1f10*/  SHF.R.U32.HI R3, RZ, 0x3, R0 ;  /* 0x00000003ff037819 */ /* 0x000fe40000011600 */
[----:B------:R-:W-:Y:S01]  /*1f20*/  SHF.R.U32.HI R68, RZ, 0x3, R7 ;  /* 0x00000003ff447819 */ /* 0x000fe20000011607 */
[----:B------:R-:W-:Y:S01]  /*1f30*/  UIADD3 UR4, UPT, UPT, UR5, UR4, URZ ;  /* 0x0000000405047290 */ /* 0x000fe2000fffe0ff */
[----:B------:R-:W-:Y:S02]  /*1f40*/  SHF.R.U32.HI R2, RZ, 0x3, R5 ;  /* 0x00000003ff027819 */ /* 0x000fe40000011605 */
[----:B------:R-:W-:Y:S01]  /*1f50*/  LOP3.LUT R3, R0, 0x30, R3, 0x78, !PT ;  /* 0x0000003000037812 */ /* 0x000fe200078e7803 */
[----:B------:R-:W-:Y:S01]  /*1f60*/  USHF.R.U32.HI UR4, URZ, UR17, UR4 ;  /* 0x00000011ff047299 */ /* 0x000fe20008011604 */
[----:B------:R-:W-:Y:S01]  /*1f70*/  LOP3.LUT R69, R4, 0x30, R69, 0x78, !PT ;  /* 0x0000003004457812 */ /* 0x000fe200078e7845 */
[----:B------:R-:W-:Y:S01]  /*1f80*/  IMAD.MOV.U32 R0, RZ, RZ, RZ ;  /* 0x000000ffff007224 */ /* 0x000fe200078e00ff */
[----:B------:R-:W-:Y:S01]  /*1f90*/  LOP3.LUT R68, R7, 0x30, R68, 0x78, !PT ;  /* 0x0000003007447812 */ /* 0x000fe200078e7844 */
[----:B---3--:R-:W-:Y:S01]  /*1fa0*/  UIMAD.WIDE.U32 UR8, UR4, UR35, URZ ;  /* 0x00000023040872a5 */ /* 0x008fe2000f8e00ff */
[----:B------:R-:W-:-:S06]  /*1fb0*/  LOP3.LUT R2, R5, 0x30, R2, 0x78, !PT ;  /* 0x0000003005027812 */ /* 0x000fcc00078e7802 */
[----:B------:R-:W-:Y:S01]  /*1fc0*/  UMOV UR7, UR9 ;  /* 0x0000000900077c82 */ /* 0x000fe20008000000 */
[----:B------:R-:W-:Y:S01]  /*1fd0*/  UMOV UR8, 0x400 ;  /* 0x0000040000087882 */ /* 0x000fe20000000000 */
[----:B------:R-:W-:Y:S02]  /*1fe0*/  UIADD3 UR5, UPT, UPT, UR4, -UR7, URZ ;  /* 0x8000000704057290 */ /* 0x000fe4000fffe0ff */
[----:B------:R-:W4:Y:S02]  /*1ff0*/  LDCU UR9, c[0x0][0x370] ;  /* 0x00006e00ff0977ac */ /* 0x000f240008000800 */
[----:B------:R-:W-:Y:S01]  /*2000*/  USHF.R.U32.HI UR5, URZ, UR16, UR5 ;  /* 0x00000010ff057299 */ /* 0x000fe20008011605 */
[----:B------:R-:W1:Y:S03]  /*2010*/  LDCU UR6, c[0x0][0x378] ;  /* 0x00006f00ff0677ac */ /* 0x000e660008000800 */
[----:B------:R-:W-:Y:S01]  /*2020*/  UIADD3 UR5, UPT, UPT, UR7, UR5, URZ ;  /* 0x0000000507057290 */ /* 0x000fe2000fffe0ff */
[----:B------:R-:W2:Y:S03]  /*2030*/  S2UR UR7, SR_CgaCtaId ;  /* 0x00000000000779c3 */ /* 0x000ea60000008800 */
[----:B------:R-:W-:-:S04]  /*2040*/  USHF.R.U32.HI UR5, URZ, UR15, UR5 ;  /* 0x0000000fff057299 */ /* 0x000fc80008011605 */
[----:B------:R-:W-:Y:S02]  /*2050*/  UIADD3 UR5, UPT, UPT, -UR5, URZ, URZ ;  /* 0x000000ff05057290 */ /* 0x000fe4000fffe1ff */
[----:B----4-:R-:W-:Y:S02]  /*2060*/  UIMAD UR9, UR10, UR9, URZ ;  /* 0x000000090a0972a4 */ /* 0x010fe4000f8e02ff */
[----:B------:R-:W-:Y:S02]  /*2070*/  UIMAD UR34, UR34, UR5, UR4 ;  /* 0x00000005222272a4 */ /* 0x000fe4000f8e0204 */
[----:B-1----:R-:W-:Y:S02]  /*2080*/  UIMAD UR6, UR9, UR6, URZ ;  /* 0x00000006090672a4 */ /* 0x002fe4000f8e02ff */
[----:B------:R-:W-:Y:S02]  /*2090*/  UIADD3 UR4, UPT, UPT, -UR4, URZ, URZ ;  /* 0x000000ff04047290 */ /* 0x000fe4000fffe1ff */
[----:B------:R-:W-:Y:S01]  /*20a0*/  ULEA.HI UR26, UR6, UR6, URZ, 0x1 ;  /* 0x00000006061a7291 */ /* 0x000fe2000f8f08ff */
[----:B------:R-:W1:Y:S03]  /*20b0*/  LDCU UR5, c[0x0][0x5cc] ;  /* 0x0000b980ff0577ac */ /* 0x000e660008000800 */
[----:B------:R-:W-:-:S02]  /*20c0*/  USHF.R.S32.HI UR26, URZ, 0x1, UR26 ;  /* 0x00000001ff1a7899 */ /* 0x000fc4000801141a */
[----:B--2---:R-:W-:Y:S02]  /*20d0*/  ULEA UR7, UR7, UR8, 0x18 ;  /* 0x0000000807077291 */ /* 0x004fe4000f8ec0ff */
[----:B-1---5:R-:W-:-:S12]  /*20e0*/  UIMAD UR14, UR5, UR4, UR14 ;  /* 0x00000004050e72a4 */ /* 0x022fd8000f8e020e */
.L_x_39:
[----:B------:R-:W-:Y:S01]  /*20f0*/  ULEA UR22, UR23, UR7, 0x3 ;  /* 0x0000000717167291 */ /* 0x000fe2000f8e18ff */
[----:B------:R-:W-:Y:S01]  /*2100*/  SHF.L.U32 R6, R0, 0x1f, RZ ;  /* 0x0000001f00067819 */ /* 0x000fe200000006ff */
[----:B------:R-:W1:Y:S01]  /*2110*/  S2UR UR29, SR_CgaCtaId ;  /* 0x00000000001d79c3 */ /* 0x000e620000008800 */
[----:B------:R-:W-:Y:S02]  /*2120*/  UIADD3 UR38, UP1, UPT, UR30, 0x140, URZ ;  /* 0x000001401e267890 */ /* 0x000fe4000ff3e0ff */
[----:B------:R-:W-:Y:S01]  /*2130*/  UIADD3 UR36, UP0, UPT, UR30, 0x1c0, URZ ;  /* 0x000001c01e247890 */ /* 0x000fe2000ff1e0ff */
[----:B------:R-:W-:Y:S01]  /*2140*/  UMOV UR4, 0x400 ;  /* 0x0000040000047882 */ /* 0x000fe20000000000 */
[----:B------:R-:W-:Y:S02]  /*2150*/  UIADD3.X UR39, UPT, UPT, URZ, UR31, URZ, UP1, !UPT ;  /* 0x0000001fff277290 */ /* 0x000fe40008ffe4ff */
[----:B------:R-:W2:Y:S01]  /*2160*/  SYNCS.PHASECHK.TRANS64.TRYWAIT P0, [UR22+0x50], R6 ;  /* 0x00005006ff0075a7 */ /* 0x000ea20008001116 */
[----:B------:R-:W-:Y:S01]  /*2170*/  ULEA UR32, UR23, UR25, 0x7 ;  /* 0x0000001917207291 */ /* 0x000fe2000f8e38ff */
[----:B------:R-:W3:Y:S01]  /*2180*/  LDCU UR33, c[0x0][0x5e4] ;  /* 0x0000bc80ff2177ac */ /* 0x000ee20008000800 */
[----:B------:R-:W-:-:S02]  /*2190*/  ULEA UR14, UR14, UR11, 0x8 ;  /* 0x0000000b0e0e7291 */ /* 0x000fc4000f8e40ff */
[----:B------:R-:W-:Y:S02]  /*21a0*/  UIADD3.X UR37, UPT, UPT, URZ, UR31, URZ, UP0, !UPT ;  /* 0x0000001fff257290 */ /* 0x000fe400087fe4ff */
[----:B------:R-:W-:Y:S02]  /*21b0*/  UPLOP3.LUT UP1, UPT, UPT, UPT, UPT, 0x80, 0x8 ;  /* 0x000000000008789c */ /* 0x000fe40003f2f070 */
[----:B-1----:R-:W-:Y:S01]  /*21c0*/  ULEA UR29, UR29, UR4, 0x18 ;  /* 0x000000041d1d7291 */ /* 0x002fe2000f8ec0ff */
[----:B--23--:R-:W-:Y:S11]  /*21d0*/  @!P0 BRA `(.L_x_36) ;  /* 0x0000001c00f88947 */ /* 0x00cff60003800000 */
.L_x_53:
[----:B------:R-:W-:-:S05]  /*21e0*/  UMOV UR5, URZ ;  /* 0x000000ff00057c82 */ /* 0x000fca0008000000 */
.L_x_38:
[----:B------:R-:W-:Y:S02]  /*21f0*/  USHF.L.U32 UR13, UR5, 0x5, URZ ;  /* 0x00000005050d7899 */ /* 0x000fe400080006ff */
[----:B------:R-:W-:Y:S02]  /*2200*/  USHF.R.U32.HI UR6, URZ, 0x1, UR5 ;  /* 0x00000001ff067899 */ /* 0x000fe40008011605 */
[----:B------:R-:W-:Y:S02]  /*2210*/  UIADD3 UR4, UPT, UPT, UR32, UR13, URZ ;  /* 0x0000000d20047290 */ /* 0x000fe4000fffe0ff */
[----:B------:R-:W-:Y:S02]  /*2220*/  ULEA UR6, UR24, UR6, 0x2 ;  /* 0x0000000618067291 */ /* 0x000fe4000f8e10ff */
[----:B------:R-:W-:-:S05]  /*2230*/  UISETP.NE.AND UP0, UPT, UR21, URZ, UPT ;  /* 0x000000ff1500728c */ /* 0x000fca000bf05270 */
[----:B---3--:R-:W2:Y:S01]  /*2240*/  LDTM.x32 R36, tmem[UR4+0x20] ;  /* 0x00002004002479ee */ /* 0x008ea200082c0000 */
[----:B-1----:R-:W1:Y:S01]  /*2250*/  LDTM.x32 R4, tmem[UR4] ;  /* 0x00000004000479ee */ /* 0x002e6200082c0000 */
[----:B------:R-:W-:-:S04]  /*2260*/  ULEA UR4, UR24, UR5, 0x2 ;  /* 0x0000000518047291 */ /* 0x000fc8000f8e10ff */
[----:B------:R-:W-:-:S04]  /*2270*/  USHF.R.S32.HI UR12, URZ, 0x1f, UR4 ;  /* 0x0000001fff0c7899 */ /* 0x000fc80008011404 */
[----:B------:R-:W-:-:S04]  /*2280*/  ULEA.HI UR12, UR12, UR4, URZ, 0x2 ;  /* 0x000000040c0c7291 */ /* 0x000fc8000f8f10ff */
[----:B------:R-:W-:-:S04]  /*2290*/  ULOP3.LUT UR12, UR12, 0xfffffffc, URZ, 0xc0, !UPT ;  /* 0xfffffffc0c0c7892 */ /* 0x000fc8000f8ec0ff */
[----:B------:R-:W-:Y:S02]  /*22a0*/  UIADD3 UR12, UPT, UPT, UR4, -UR12, URZ ;  /* 0x8000000c040c7290 */ /* 0x000fe4000fffe0ff */
[----:B------:R-:W-:Y:S01]  /*22b0*/  UIADD3 UR4, UPT, UPT, UR4, 0x1, URZ ;  /* 0x0000000104047890 */ /* 0x000fe2000fffe0ff */
[----:B--2---:R-:W-:Y:S01]  /*22c0*/  FMUL R53, R53, UR33 ;  /* 0x0000002135357c20 */ /* 0x004fe20008400000 */
[----:B-1----:R-:W-:Y:S01]  /*22d0*/  FMUL R9, R9, UR33 ;  /* 0x0000002109097c20 */ /* 0x002fe20008400000 */
[----:B------:R-:W-:Y:S01]  /*22e0*/  FMUL R8, R8, UR33 ;  /* 0x0000002108087c20 */ /* 0x000fe20008400000 */
[----:B------:R-:W-:Y:S01]  /*22f0*/  FMUL R74, R7, UR33 ;  /* 0x00000021074a7c20 */ /* 0x000fe20008400000 */
[----:B------:R-:W-:Y:S01]  /*2300*/  FMUL R75, R6, UR33 ;  /* 0x00000021064b7c20 */ /* 0x000fe20008400000 */
[----:B------:R-:W-:Y:S01]  /*2310*/  FMUL R76, R5, UR33 ;  /* 0x00000021054c7c20 */ /* 0x000fe20008400000 */
[----:B------:R-:W-:Y:S01]  /*2320*/  FMUL R77, R4, UR33 ;  /* 0x00000021044d7c20 */ /* 0x000fe20008400000 */
[----:B------:R-:W-:Y:S01]  /*2330*/  FMUL R11, R11, UR33 ;  /* 0x000000210b0b7c20 */ /* 0x000fe20008400000 */
[----:B------:R-:W-:Y:S01]  /*2340*/  FMUL R78, R10, UR33 ;  /* 0x000000210a4e7c20 */ /* 0x000fe20008400000 */
[----:B------:R-:W-:Y:S01]  /*2350*/  MOV R10, UR12 ;  /* 0x0000000c000a7c02 */ /* 0x000fe20008000f00 */
[----:B------:R-:W-:Y:S01]  /*2360*/  FMUL R54, R54, UR33 ;  /* 0x0000002136367c20 */ /* 0x000fe20008400000 */
[----:B------:R-:W-:Y:S01]  /*2370*/  F2FP.BF16.F32.PACK_AB R6, R9, R8 ;  /* 0x000000080906723e */ /* 0x000fe200000010ff */
[----:B------:R-:W-:Y:S01]  /*2380*/  FMUL R82, R53, -1.4426950216293334961 ;  /* 0xbfb8aa3b35527820 */ /* 0x000fe20000400000 */
[----:B------:R-:W-:Y:S01]  /*2390*/  F2FP.BF16.F32.PACK_AB R5, R74, R75 ;  /* 0x0000004b4a05723e */ /* 0x000fe200000010ff */
[----:B------:R-:W-:Y:S01]  /*23a0*/  FMUL R13, R13, UR33 ;  /* 0x000000210d0d7c20 */ /* 0x000fe20008400000 */
[----:B------:R-:W-:Y:S01]  /*23b0*/  F2FP.BF16.F32.PACK_AB R4, R76, R77 ;  /* 0x0000004d4c04723e */ /* 0x000fe200000010ff */
[----:B------:R-:W-:Y:S01]  /*23c0*/  FMUL R12, R12, UR33 ;  /* 0x000000210c0c7c20 */ /* 0x000fe20008400000 */
[----:B------:R-:W-:Y:S01]  /*23d0*/  F2FP.BF16.F32.PACK_AB R7, R11, R78 ;  /* 0x0000004e0b07723e */ /* 0x000fe200000010ff */
[----:B------:R-:W-:Y:S01]  /*23e0*/  FMUL R79, R15, UR33 ;  /* 0x000000210f4f7c20 */ /* 0x000fe20008400000 */
[----:B------:R-:W-:Y:S01]  /*23f0*/  LEA R80, R10, R2, 0xd ;  /* 0x000000020a507211 */ /* 0x000fe200078e68ff */
[----:B------:R-:W-:Y:S01]  /*2400*/  FMUL R14, R14, UR33 ;  /* 0x000000210e0e7c20 */ /* 0x000fe20008400000 */
[----:B------:R-:W-:Y:S01]  /*2410*/  FMUL R17, R17, UR33 ;  /* 0x0000002111117c20 */ /* 0x000fe20008400000 */
[----:B------:R-:W-:Y:S01]  /*2420*/  FMUL R16, R16, UR33 ;  /* 0x0000002110107c20 */ /* 0x000fe20008400000 */
[----:B------:R-:W-:Y:S01]  /*2430*/  FMUL R19, R19, UR33 ;  /* 0x0000002113137c20 */ /* 0x000fe20008400000 */
[----:B------:R1:W-:Y:S01]  /*2440*/  STS.128 [R80], R4 ;  /* 0x0000000450007388 */ /* 0x0003e20000000c00 */
[----:B------:R-:W-:Y:S01]  /*2450*/  FMUL R90, R54, -1.4426950216293334961 ;  /* 0xbfb8aa3b365a7820 */ /* 0x000fe20000400000 */
[----:B------:R2:W3:Y:S01]  /*2460*/  MUFU.EX2 R15, R82 ;  /* 0x00000052000f7308 */ /* 0x0004e20000000800 */
[----:B------:R-:W-:Y:S01]  /*2470*/  FMUL R21, R21, UR33 ;  /* 0x0000002115157c20 */ /* 0x000fe20008400000 */
[----:B------:R-:W-:Y:S01]  /*2480*/  FMUL R20, R20, UR33 ;  /* 0x0000002114147c20 */ /* 0x000fe20008400000 */
[----:B------:R-:W-:Y:S01]  /*2490*/  FMUL R23, R23, UR33 ;  /* 0x0000002117177c20 */ /* 0x000fe20008400000 */
[----:B------:R-:W-:Y:S01]  /*24a0*/  FMUL R22, R22, UR33 ;  /* 0x0000002116167c20 */ /* 0x000fe20008400000 */
[----:B------:R-:W-:Y:S01]  /*24b0*/  FMUL R25, R25, UR33 ;  /* 0x0000002119197c20 */ /* 0x000fe20008400000 */
[----:B------:R-:W-:Y:S01]  /*24c0*/  FMUL R24, R24, UR33 ;  /* 0x0000002118187c20 */ /* 0x000fe20008400000 */
[----:B------:R-:W-:Y:S01]  /*24d0*/  FMUL R27, R27, UR33 ;  /* 0x000000211b1b7c20 */ /* 0x000fe20008400000 */
[----:B------:R-:W-:Y:S01]  /*24e0*/  MUFU.EX2 R90, R90 ;  /* 0x0000005a005a7308 */ /* 0x000fe20000000800 */
[----:B------:R-:W-:Y:S01]  /*24f0*/  FMUL R52, R52, UR33 ;  /* 0x0000002134347c20 */ /* 0x000fe20008400000 */
[----:B------:R-:W-:Y:S01]  /*2500*/  FMUL R46, R46, UR33 ;  /* 0x000000212e2e7c20 */ /* 0x000fe20008400000 */
[----:B------:R-:W-:Y:S01]  /*2510*/  LEA R87, R10, R68, 0xd ;  /* 0x000000440a577211 */ /* 0x000fe200078e68ff */
[----:B------:R-:W-:Y:S01]  /*2520*/  FMUL R56, R56, UR33 ;  /* 0x0000002138387c20 */ /* 0x000fe20008400000 */
[----:B------:R-:W-:Y:S01]  /*2530*/  FMUL R83, R52, -1.4426950216293334961 ;  /* 0xbfb8aa3b34537820 */ /* 0x000fe20000400000 */
[----:B------:R-:W-:Y:S01]  /*2540*/  FMUL R91, R46, -1.4426950216293334961 ;  /* 0xbfb8aa3b2e5b7820 */ /* 0x000fe20000400000 */
[----:B------:R-:W-:Y:S01]  /*2550*/  FMUL R55, R55, UR33 ;  /* 0x0000002137377c20 */ /* 0x000fe20008400000 */
[----:B------:R-:W-:Y:S01]  /*2560*/  FMUL R57, R57, UR33 ;  /* 0x0000002139397c20 */ /* 0x000fe20008400000 */
[----:B--2---:R-:W-:Y:S01]  /*2570*/  LEA R82, R10, R3, 0xd ;  /* 0x000000030a527211 */ /* 0x004fe200078e68ff */
[----:B------:R-:W-:Y:S01]  /*2580*/  FMUL R44, R44, UR33 ;  /* 0x000000212c2c7c20 */ /* 0x000fe20008400000 */
[----:B------:R-:W-:Y:S01]  /*2590*/  FMUL R81, R55, -1.4426950216293334961 ;  /* 0xbfb8aa3b37517820 */ /* 0x000fe20000400000 */
[----:B------:R-:W-:Y:S01]  /*25a0*/  FMUL R85, R57, -1.4426950216293334961 ;  /* 0xbfb8aa3b39557820 */ /* 0x000fe20000400000 */
[----:B------:R-:W-:Y:S01]  /*25b0*/  FMUL R47, R47, UR33 ;  /* 0x000000212f2f7c20 */ /* 0x000fe20008400000 */
[----:B------:R-:W-:Y:S01]  /*25c0*/  FMUL R86, R44, -1.4426950216293334961 ;  /* 0xbfb8aa3b2c567820 */ /* 0x000fe20000400000 */
[----:B---3--:R-:W-:Y:S01]  /*25d0*/  FADD R93, R15, 1 ;  /* 0x3f8000000f5d7421 */ /* 0x008fe20000000000 */
[----:B------:R-:W-:Y:S01]  /*25e0*/  FMUL R38, R38, UR33 ;  /* 0x0000002126267c20 */ /* 0x000fe20008400000 */
[----:B------:R-:W-:Y:S01]  /*25f0*/  MUFU.EX2 R81, R81 ;  /* 0x0000005100517308 */ /* 0x000fe20000000800 */
[----:B------:R-:W-:Y:S01]  /*2600*/  FMUL R48, R48, UR33 ;  /* 0x0000002130307c20 */ /* 0x000fe20008400000 */
[----:B------:R-:W-:Y:S01]  /*2610*/  FMUL R49, R49, UR33 ;  /* 0x0000002131317c20 */ /* 0x000fe20008400000 */
[----:B------:R-:W-:Y:S01]  /*2620*/  FMUL R45, R45, UR33 ;  /* 0x000000212d2d7c20 */ /* 0x000fe20008400000 */
[----:B-1----:R-:W-:Y:S01]  /*2630*/  FMUL R80, R18, UR33 ;  /* 0x0000002112507c20 */ /* 0x002fe20008400000 */
[----:B------:R-:W-:Y:S01]  /*2640*/  F2FP.BF16.F32.PACK_AB R4, R13, R12 ;  /* 0x0000000c0d04723e */ /* 0x000fe200000010ff */
[----:B------:R-:W-:Y:S01]  /*2650*/  FMUL R51, R51, UR33 ;  /* 0x0000002133337c20 */ /* 0x000fe20008400000 */
[----:B------:R-:W-:Y:S01]  /*2660*/  F2FP.BF16.F32.PACK_AB R5, R79, R14 ;  /* 0x0000000e4f05723e */ /* 0x000fe200000010ff */
[----:B------:R1:W2:Y:S01]  /*2670*/  MUFU.EX2 R18, R83 ;  /* 0x0000005300127308 */ /* 0x0002a20000000800 */
[----:B------:R-:W-:Y:S01]  /*2680*/  F2FP.BF16.F32.PACK_AB R6, R17, R16 ;  /* 0x000000101106723e */ /* 0x000fe200000010ff */
[----:B------:R-:W-:Y:S01]  /*2690*/  FMUL R84, R45, -1.4426950216293334961 ;  /* 0xbfb8aa3b2d547820 */ /* 0x000fe20000400000 */
[----:B------:R-:W-:Y:S01]  /*26a0*/  F2FP.BF16.F32.PACK_AB R7, R19, R80 ;  /* 0x000000501307723e */ /* 0x000fe200000010ff */
[----:B------:R-:W-:Y:S01]  /*26b0*/  FMUL R88, R51, -1.4426950216293334961 ;  /* 0xbfb8aa3b33587820 */ /* 0x000fe20000400000 */
[----:B------:R-:W-:Y:S01]  /*26c0*/  FMUL R50, R50, UR33 ;  /* 0x0000002132327c20 */ /* 0x000fe20008400000 */
[----:B------:R-:W-:Y:S01]  /*26d0*/  FMUL R39, R39, UR33 ;  /* 0x0000002127277c20 */ /* 0x000fe20008400000 */
[----:B------:R-:W-:Y:S01]  /*26e0*/  FMUL R42, R42, UR33 ;  /* 0x000000212a2a7c20 */ /* 0x000fe20008400000 */
[----:B------:R3:W-:Y:S01]  /*26f0*/  STS.128 [R82], R4 ;  /* 0x0000000452007388 */ /* 0x0007e20000000c00 */
[----:B------:R-:W4:Y:S01]  /*2700*/  MUFU.EX2 R86, R86 ;  /* 0x0000005600567308 */ /* 0x000f220000000800 */
[----:B------:R-:W-:Y:S01]  /*2710*/  FMUL R89, R50, -1.4426950216293334961 ;  /* 0xbfb8aa3b32597820 */ /* 0x000fe20000400000 */
[----:B------:R-:W-:Y:S01]  /*2720*/  FMUL R43, R43, UR33 ;  /* 0x000000212b2b7c20 */ /* 0x000fe20008400000 */
[----:B------:R-:W-:Y:S01]  /*2730*/  FMUL R36, R36, UR33 ;  /* 0x0000002124247c20 */ /* 0x000fe20008400000 */
[----:B------:R-:W-:Y:S01]  /*2740*/  FMUL R37, R37, UR33 ;  /* 0x0000002125257c20 */ /* 0x000fe20008400000 */
[----:B------:R-:W-:Y:S01]  /*2750*/  FMUL R58, R58, UR33 ;  /* 0x000000213a3a7c20 */ /* 0x000fe20008400000 */
[----:B------:R-:W-:Y:S01]  /*2760*/  FMUL R61, R61, UR33 ;  /* 0x000000213d3d7c20 */ /* 0x000fe20008400000 */
[----:B------:R-:W-:Y:S01]  /*2770*/  FMUL R64, R64, UR33 ;  /* 0x0000002140407c20 */ /* 0x000fe20008400000 */
[----:B-1----:R-:W-:Y:S01]  /*2780*/  FMUL R83, R56, -1.4426950216293334961 ;  /* 0xbfb8aa3b38537820 */ /* 0x002fe20000400000 */
[----:B--2---:R-:W-:Y:S01]  /*2790*/  FADD R92, R18, 1 ;  /* 0x3f800000125c7421 */ /* 0x004fe20000000000 */
[----:B------:R-:W-:Y:S01]  /*27a0*/  MUFU.EX2 R84, R84 ;  /* 0x0000005400547308 */ /* 0x000fe20000000800 */
[----:B------:R-:W-:Y:S01]  /*27b0*/  FMUL R67, R67, UR33 ;  /* 0x0000002143437c20 */ /* 0x000fe20008400000 */
[----:B------:R-:W-:Y:S01]  /*27c0*/  USHF.R.S32.HI UR8, URZ, 0x1f, UR4 ;  /* 0x0000001fff087899 */ /* 0x000fe20008011404 */
[----:B------:R-:W-:Y:S01]  /*27d0*/  FMUL R28, R28, UR33 ;  /* 0x000000211c1c7c20 */ /* 0x000fe20008400000 */
[----:B------:R-:W-:-:S02]  /*27e0*/  FMUL R29, R29, UR33 ;  /* 0x000000211d1d7c20 */ /* 0x000fc40008400000 */
[----:B------:R-:W-:Y:S01]  /*27f0*/  ULEA.HI UR8, UR8, UR4, URZ, 0x2 ;  /* 0x0000000408087291 */ /* 0x000fe2000f8f10ff */
[----:B----4-:R-:W-:Y:S01]  /*2800*/  FADD R86, R86, 1 ;  /* 0x3f80000056567421 */ /* 0x010fe20000000000 */
[----:B------:R-:W1:Y:S02]  /*2810*/  MUFU.EX2 R83, R83 ;  /* 0x0000005300537308 */ /* 0x000e640000000800 */
[----:B------:R-:W-:-:S04]  /*2820*/  ULOP3.LUT UR8, UR8, 0xfffffffc, URZ, 0xc0, !UPT ;  /* 0xfffffffc08087892 */ /* 0x000fc8000f8ec0ff */
[----:B------:R-:W-:Y:S02]  /*2830*/  UIADD3 UR8, UPT, UPT, UR4, -UR8, URZ ;  /* 0x8000000804087290 */ /* 0x000fe4000fffe0ff */
[----:B------:R2:W4:Y:S01]  /*2840*/  MUFU.RCP R18, R93 ;  /* 0x0000005d00127308 */ /* 0x0005220000001000 */
[----:B------:R-:W-:Y:S01]  /*2850*/  ULEA.HI UR4, UR6, UR6, URZ, 0x1 ;  /* 0x0000000606047291 */ /* 0x000fe2000f8f08ff */
[----:B---3--:R-:W-:Y:S01]  /*2860*/  FMUL R82, R26, UR33 ;  /* 0x000000211a527c20 */ /* 0x008fe20008400000 */
[----:B------:R-:W-:Y:S02]  /*2870*/  F2FP.BF16.F32.PACK_AB R4, R21, R20 ;  /* 0x000000141504723e */ /* 0x000fe400000010ff */
[----:B------:R-:W-:Y:S01]  /*2880*/  ULOP3.LUT UR4, UR4, 0xfffffffe, URZ, 0xc0, !UPT ;  /* 0xfffffffe04047892 */ /* 0x000fe2000f8ec0ff */
[----:B------:R-:W-:Y:S02]  /*2890*/  F2FP.BF16.F32.PACK_AB R5, R23, R22 ;  /* 0x000000161705723e */ /* 0x000fe400000010ff */
[----:B------:R3:W-:Y:S01]  /*28a0*/  MUFU.EX2 R26, R85 ;  /* 0x00000055001a7308 */ /* 0x0007e20000000800 */
[----:B------:R-:W-:Y:S01]  /*28b0*/  F2FP.BF16.F32.PACK_AB R6, R25, R24 ;  /* 0x000000181906723e */ /* 0x000fe200000010ff */
[----:B-1----:R-:W-:Y:S01]  /*28c0*/  FADD R83, R83, 1 ;  /* 0x3f80000053537421 */ /* 0x002fe20000000000 */
[----:B------:R-:W-:Y:S01]  /*28d0*/  F2FP.BF16.F32.PACK_AB R7, R27, R82 ;  /* 0x000000521b07723e */ /* 0x000fe200000010ff */
[----:B------:R-:W-:-:S04]  /*28e0*/  UIADD3 UR4, UPT, UPT, UR6, -UR4, URZ ;  /* 0x8000000406047290 */ /* 0x000fc8000fffe0ff */
[----:B------:R1:W-:Y:S01]  /*28f0*/  STS.128 [R87], R4 ;  /* 0x0000000457007388 */ /* 0x0003e20000000c00 */
[----:B--2---:R-:W-:Y:S01]  /*2900*/  FMUL R93, R38, -1.4426950216293334961 ;  /* 0xbfb8aa3b265d7820 */ /* 0x004fe20000400000 */
[----:B------:R-:W-:Y:S01]  /*2910*/  MUFU.EX2 R88, R88 ;  /* 0x0000005800587308 */ /* 0x000fe20000000800 */
[----:B----4-:R-:W-:-:S04]  /*2920*/  FMUL R18, R53, R18 ;  /* 0x0000001235127220 */ /* 0x010fc80000400000 */
[----:B------:R-:W-:Y:S01]  /*2930*/  FMUL R21, R21, R18 ;  /* 0x0000001215157220 */ /* 0x000fe20000400000 */
[----:B---3--:R-:W-:Y:S02]  /*2940*/  FMUL R85, R47, -1.4426950216293334961 ;  /* 0xbfb8aa3b2f557820 */ /* 0x008fe40000400000 */
[----:B------:R-:W2:Y:S08]  /*2950*/  MUFU.EX2 R89, R89 ;  /* 0x0000005900597308 */ /* 0x000eb00000000800 */
[----:B------:R-:W3:Y:S01]  /*2960*/  MUFU.EX2 R85, R85 ;  /* 0x0000005500557308 */ /* 0x000ee20000000800 */
[----:B--2---:R-:W-:-:S07]  /*2970*/  FADD R89, R89, 1 ;  /* 0x3f80000059597421 */ /* 0x004fce0000000000 */
[----:B-1----:R1:W-:Y:S01]  /*2980*/  MUFU.EX2 R4, R91 ;  /* 0x0000005b00047308 */ /* 0x0023e20000000800 */
[----:B------:R-:W-:Y:S01]  /*2990*/  FMUL R6, R41, UR33 ;  /* 0x0000002129067c20 */ /* 0x000fe20008400000 */
[----:B------:R-:W-:Y:S01]  /*29a0*/  FMUL R87, R48, -1.4426950216293334961 ;  /* 0xbfb8aa3b30577820 */ /* 0x000fe20000400000 */
[----:B------:R-:W-:Y:S01]  /*29b0*/  FMUL R7, R49, -1.4426950216293334961 ;  /* 0xbfb8aa3b31077820 */ /* 0x000fe20000400000 */
[----:B---3--:R-:W-:Y:S01]  /*29c0*/  FADD R85, R85, 1 ;  /* 0x3f80000055557421 */ /* 0x008fe20000000000 */
[----:B------:R-:W-:-:S03]  /*29d0*/  FMUL R15, R6, -1.4426950216293334961 ;  /* 0xbfb8aa3b060f7820 */ /* 0x000fc60000400000 */
[----:B------:R-:W2:Y:S08]  /*29e0*/  MUFU.RCP R5, R92 ;  /* 0x0000005c00057308 */ /* 0x000eb00000001000 */
[----:B------:R-:W3:Y:S01]  /*29f0*/  MUFU.EX2 R87, R87 ;  /* 0x0000005700577308 */ /* 0x000ee20000000800 */
[----:B-1----:R-:W-:Y:S01]  /*2a00*/  FADD R91, R90, 1 ;  /* 0x3f8000005a5b7421 */ /* 0x002fe20000000000 */
[----:B------:R-:W-:Y:S01]  /*2a10*/  FADD R90, R81, 1 ;  /* 0x3f800000515a7421 */ /* 0x000fe20000000000 */
[----:B------:R-:W-:-:S05]  /*2a20*/  FMUL R81, R39, -1.4426950216293334961 ;  /* 0xbfb8aa3b27517820 */ /* 0x000fca0000400000 */
[----:B------:R-:W1:Y:S01]  /*2a30*/  MUFU.RCP R41, R91 ;  /* 0x0000005b00297308 */ /* 0x000e620000001000 */
[----:B--2---:R-:W-:Y:S01]  /*2a40*/  FMUL R5, R52, R5 ;  /* 0x0000000534057220 */ /* 0x004fe20000400000 */
[----:B------:R-:W-:-:S03]  /*2a50*/  FADD R92, R26, 1 ;  /* 0x3f8000001a5c7421 */ /* 0x000fc60000000000 */
[----:B------:R-:W-:Y:S01]  /*2a60*/  FMUL R20, R20, R5 ;  /* 0x0000000514147220 */ /* 0x000fe20000400000 */
[----:B------:R-:W-:Y:S02]  /*2a70*/  FMUL R5, R40, UR33 ;  /* 0x0000002128057c20 */ /* 0x000fe40008400000 */
[----:B------:R-:W2:Y:S01]  /*2a80*/  MUFU.RCP R40, R90 ;  /* 0x0000005a00287308 */ /* 0x000ea20000001000 */
[----:B---3--:R-:W-:Y:S01]  /*2a90*/  FADD R87, R87, 1 ;  /* 0x3f80000057577421 */ /* 0x008fe20000000000 */
[----:B------:R-:W-:Y:S01]  /*2aa0*/  FMUL R18, R5, -1.4426950216293334961 ;  /* 0xbfb8aa3b05127820 */ /* 0x000fe20000400000 */
[----:B------:R-:W-:-:S05]  /*2ab0*/  F2FP.BF16.F32.PACK_AB R20, R21, R20 ;  /* 0x000000141514723e */ /* 0x000fca00000010ff */
[----:B------:R-:W-:Y:S01]  /*2ac0*/  MUFU.EX2 R90, R93 ;  /* 0x0000005d005a7308 */ /* 0x000fe20000000800 */
[----:B-1----:R-:W-:Y:S01]  /*2ad0*/  FMUL R41, R54, R41 ;  /* 0x0000002936297220 */ /* 0x002fe20000400000 */
[----:B------:R-:W-:-:S03]  /*2ae0*/  FMUL R91, R37, -1.4426950216293334961 ;  /* 0xbfb8aa3b255b7820 */ /* 0x000fc60000400000 */
[----:B------:R-:W-:-:S03]  /*2af0*/  FMUL R22, R22, R41 ;  /* 0x0000002916167220 */ /* 0x000fc60000400000 */
[----:B------:R-:W1:Y:S01]  /*2b00*/  MUFU.RCP R41, R83 ;  /* 0x0000005300297308 */ /* 0x000e620000001000 */
[----:B--2---:R-:W-:-:S04]  /*2b10*/  FMUL R40, R55, R40 ;  /* 0x0000002837287220 */ /* 0x004fc80000400000 */
[----:B------:R-:W-:Y:S01]  /*2b20*/  FMUL R23, R23, R40 ;  /* 0x0000002817177220 */ /* 0x000fe20000400000 */
[----:B------:R-:W-:Y:S01]  /*2b30*/  FADD R40, R84, 1 ;  /* 0x3f80000054287421 */ /* 0x000fe20000000000 */
[----:B------:R-:W-:Y:S01]  /*2b40*/  FMUL R84, R36, -1.4426950216293334961 ;  /* 0xbfb8aa3b24547820 */ /* 0x000fe20000400000 */
[----:B------:R-:W-:Y:S02]  /*2b50*/  MUFU.EX2 R7, R7 ;  /* 0x0000000700077308 */ /* 0x000fe40000000800 */
[----:B------:R-:W-:-:S06]  /*2b60*/  F2FP.BF16.F32.PACK_AB R21, R23, R22 ;  /* 0x000000161715723e */ /* 0x000fcc00000010ff */
[----:B------:R-:W2:Y:S01]  /*2b70*/  MUFU.RCP R26, R92 ;  /* 0x0000005c001a7308 */ /* 0x000ea20000001000 */
[----:B-1----:R-:W-:Y:S01]  /*2b80*/  FMUL R93, R56, R41 ;  /* 0x00000029385d7220 */ /* 0x002fe20000400000 */
[----:B------:R-:W-:-:S03]  /*2b90*/  FMUL R83, R59, UR33 ;  /* 0x000000213b537c20 */ /* 0x000fc60008400000 */
[----:B------:R-:W-:Y:S01]  /*2ba0*/  FMUL R24, R24, R93 ;  /* 0x0000005d18187220 */ /* 0x000fe20000400000 */
[----:B------:R-:W-:Y:S01]  /*2bb0*/  FADD R93, R4, 1 ;  /* 0x3f800000045d7421 */ /* 0x000fe20000000000 */
[----:B------:R-:W-:Y:S01]  /*2bc0*/  FMUL R4, R43, -1.4426950216293334961 ;  /* 0xbfb8aa3b2b047820 */ /* 0x000fe20000400000 */
[----:B------:R-:W1:Y:S08]  /*2bd0*/  MUFU.RCP R41, R86 ;  /* 0x0000005600297308 */ /* 0x000e700000001000 */
[----:B------:R-:W3:Y:S01]  /*2be0*/  MUFU.RCP R86, R85 ;  /* 0x0000005500567308 */ /* 0x000ee20000001000 */
[----:B--2---:R-:W-:Y:S01]  /*2bf0*/  FMUL R26, R57, R26 ;  /* 0x0000001a391a7220 */ /* 0x004fe20000400000 */
[----:B------:R-:W-:-:S03]  /*2c00*/  FMUL R92, R61, -1.4426950216293334961 ;  /* 0xbfb8aa3b3d5c7820 */ /* 0x000fc60000400000 */
[----:B------:R-:W-:-:S03]  /*2c10*/  FMUL R25, R25, R26 ;  /* 0x0000001a19197220 */ /* 0x000fc60000400000 */
[----:B------:R-:W2:Y:S01]  /*2c20*/  MUFU.RCP R85, R87 ;  /* 0x0000005700557308 */ /* 0x000ea20000001000 */
[----:B-1----:R-:W-:Y:S01]  /*2c30*/  FMUL R41, R44, R41 ;  /* 0x000000292c297220 */ /* 0x002fe20000400000 */
[----:B------:R-:W-:-:S03]  /*2c40*/  F2FP.BF16.F32.PACK_AB R22, R25, R24 ;  /* 0x000000181916723e */ /* 0x000fc600000010ff */
[----:B------:R-:W-:Y:S01]  /*2c50*/  FMUL R26, R12, R41 ;  /* 0x000000290c1a7220 */ /* 0x000fe20000400000 */
[----:B------:R-:W-:Y:S02]  /*2c60*/  FMUL R12, R42, -1.4426950216293334961 ;  /* 0xbfb8aa3b2a0c7820 */ /* 0x000fe40000400000 */
[----:B------:R-:W1:Y:S01]  /*2c70*/  MUFU.EX2 R18, R18 ;  /* 0x0000001200127308 */ /* 0x000e620000000800 */
[----:B---3--:R-:W-:-:S04]  /*2c80*/  FMUL R86, R47, R86 ;  /* 0x000000562f567220 */ /* 0x008fc80000400000 */
[----:B------:R-:W-:Y:S01]  /*2c90*/  FMUL R59, R79, R86 ;  /* 0x000000564f3b7220 */ /* 0x000fe20000400000 */
[----:B------:R-:W-:Y:S01]  /*2ca0*/  FADD R79, R7, 1 ;  /* 0x3f800000074f7421 */ /* 0x000fe20000000000 */
[----:B------:R-:W-:Y:S01]  /*2cb0*/  FMUL R86, R60, UR33 ;  /* 0x000000213c567c20 */ /* 0x000fe20008400000 */
[----:B------:R-:W-:Y:S01]  /*2cc0*/  MUFU.EX2 R15, R15 ;  /* 0x0000000f000f7308 */ /* 0x000fe20000000800 */
[----:B--2---:R-:W-:Y:S01]  /*2cd0*/  FMUL R7, R48, R85 ;  /* 0x0000005530077220 */ /* 0x004fe20000400000 */
[----:B------:R-:W-:-:S03]  /*2ce0*/  FMUL R87, R65, UR33 ;  /* 0x0000002141577c20 */ /* 0x000fc60008400000 */
[----:B------:R-:W-:Y:S01]  /*2cf0*/  FMUL R60, R16, R7 ;  /* 0x00000007103c7220 */ /* 0x000fe20000400000 */
[----:B------:R-:W-:Y:S01]  /*2d00*/  FADD R16, R88, 1 ;  /* 0x3f80000058107421 */ /* 0x000fe20000000000 */
[----:B------:R-:W-:Y:S01]  /*2d10*/  FMUL R7, R86, -1.4426950216293334961 ;  /* 0xbfb8aa3b56077820 */ /* 0x000fe20000400000 */
[----:B------:R-:W2:Y:S01]  /*2d20*/  MUFU.RCP R79, R79 ;  /* 0x0000004f004f7308 */ /* 0x000ea20000001000 */
[----:B-1----:R-:W-:-:S07]  /*2d30*/  FADD R18, R18, 1 ;  /* 0x3f80000012127421 */ /* 0x002fce0000000000 */
[----:B------:R-:W1:Y:S08]  /*2d40*/  MUFU.RCP R40, R40 ;  /* 0x0000002800287308 */ /* 0x000e700000001000 */
[----:B------:R3:W4:Y:S01]  /*2d50*/  MUFU.RCP R85, R89 ;  /* 0x0000005900557308 */ /* 0x0007220000001000 */
[----:B--2---:R-:W-:-:S04]  /*2d60*/  FMUL R88, R49, R79 ;  /* 0x0000004f31587220 */ /* 0x004fc80000400000 */
[----:B------:R-:W-:Y:S01]  /*2d70*/  FMUL R79, R17, R88 ;  /* 0x00000058114f7220 */ /* 0x000fe20000400000 */
[----:B------:R-:W-:Y:S01]  /*2d80*/  FADD R17, R90, 1 ;  /* 0x3f8000005a117421 */ /* 0x000fe20000000000 */
[----:B------:R-:W-:Y:S01]  /*2d90*/  FMUL R90, R66, UR33 ;  /* 0x00000021425a7c20 */ /* 0x000fe20008400000 */
[----:B------:R-:W2:Y:S01]  /*2da0*/  MUFU.RCP R16, R16 ;  /* 0x0000001000107308 */ /* 0x000ea20000001000 */
[----:B-1----:R-:W-:-:S04]  /*2db0*/  FMUL R40, R45, R40 ;  /* 0x000000282d287220 */ /* 0x002fc80000400000 */
[----:B------:R-:W-:Y:S01]  /*2dc0*/  FMUL R41, R13, R40 ;  /* 0x000000280d297220 */ /* 0x000fe20000400000 */
[----:B------:R-:W-:Y:S02]  /*2dd0*/  FMUL R13, R83, -1.4426950216293334961 ;  /* 0xbfb8aa3b530d7820 */ /* 0x000fe40000400000 */
[----:B------:R-:W1:Y:S01]  /*2de0*/  MUFU.RCP R17, R17 ;  /* 0x0000001100117308 */ /* 0x000e620000001000 */
[----:B---3--:R-:W-:Y:S01]  /*2df0*/  FADD R89, R15, 1 ;  /* 0x3f8000000f597421 */ /* 0x008fe20000000000 */
[----:B----4-:R-:W-:Y:S01]  /*2e00*/  FMUL R85, R50, R85 ;  /* 0x0000005532557220 */ /* 0x010fe20000400000 */
[----:B------:R-:W-:Y:S02]  /*2e10*/  F2FP.BF16.F32.PACK_AB R24, R41, R26 ;  /* 0x0000001a2918723e */ /* 0x000fe400000010ff */
[----:B------:R-:W-:Y:S01]  /*2e20*/  F2FP.BF16.F32.PACK_AB R26, R79, R60 ;  /* 0x0000003c4f1a723e */ /* 0x000fe200000010ff */
[----:B------:R-:W-:Y:S01]  /*2e30*/  FMUL R80, R80, R85 ;  /* 0x0000005550507220 */ /* 0x000fe20000400000 */
[----:B------:R-:W-:Y:S01]  /*2e40*/  FMUL R85, R63, UR33 ;  /* 0x000000213f557c20 */ /* 0x000fe20008400000 */
[----:B------:R-:W3:Y:S01]  /*2e50*/  MUFU.EX2 R81, R81 ;  /* 0x0000005100517308 */ /* 0x000ee20000000800 */
[----:B--2---:R-:W-:-:S02]  /*2e60*/  FMUL R88, R51, R16 ;  /* 0x0000001033587220 */ /* 0x004fc40000400000 */
[----:B------:R-:W-:Y:S02]  /*2e70*/  FMUL R15, R85, -1.4426950216293334961 ;  /* 0xbfb8aa3b550f7820 */ /* 0x000fe40000400000 */
[----:B------:R-:W-:Y:S01]  /*2e80*/  FMUL R63, R19, R88 ;  /* 0x00000058133f7220 */ /* 0x000fe20000400000 */
[----:B------:R-:W-:Y:S02]  /*2e90*/  FMUL R88, R62, UR33 ;  /* 0x000000213e587c20 */ /* 0x000fe40008400000 */
[----:B------:R-:W2:Y:S01]  /*2ea0*/  MUFU.RCP R93, R93 ;  /* 0x0000005d005d7308 */ /* 0x000ea20000001000 */
[----:B-1----:R-:W-:Y:S01]  /*2eb0*/  FMUL R17, R38, R17 ;  /* 0x0000001126117220 */ /* 0x002fe20000400000 */
[----:B------:R-:W-:-:S03]  /*2ec0*/  FMUL R16, R88, -1.4426950216293334961 ;  /* 0xbfb8aa3b58107820 */ /* 0x000fc60000400000 */
[----:B------:R-:W-:Y:S01]  /*2ed0*/  FMUL R66, R75, R17 ;  /* 0x000000114b427220 */ /* 0x000fe20000400000 */
[----:B------:R-:W-:Y:S02]  /*2ee0*/  FMUL R17, R90, -1.4426950216293334961 ;  /* 0xbfb8aa3b5a117820 */ /* 0x000fe40000400000 */
[----:B------:R-:W1:Y:S01]  /*2ef0*/  MUFU.EX2 R12, R12 ;  /* 0x0000000c000c7308 */ /* 0x000e620000000800 */
[----:B---3--:R-:W-:-:S07]  /*2f00*/  FADD R75, R81, 1 ;  /* 0x3f800000514b7421 */ /* 0x008fce0000000000 */
[----:B------:R-:W3:Y:S01]  /*2f10*/  MUFU.RCP R18, R18 ;  /* 0x0000001200127308 */ /* 0x000ee20000001000 */
[----:B--2---:R-:W-:-:S04]  /*2f20*/  FMUL R93, R46, R93 ;  /* 0x0000005d2e5d7220 */ /* 0x004fc80000400000 */
[----:B------:R-:W-:Y:S01]  /*2f30*/  FMUL R40, R14, R93 ;  /* 0x0000005d0e287220 */ /* 0x000fe20000400000 */
[----:B------:R-:W-:Y:S02]  /*2f40*/  FMUL R14, R58, -1.4426950216293334961 ;  /* 0xbfb8aa3b3a0e7820 */ /* 0x000fe40000400000 */
[----:B------:R-:W2:Y:S01]  /*2f50*/  MUFU.EX2 R4, R4 ;  /* 0x0000000400047308 */ /* 0x000ea20000000800 */
[----:B-1----:R-:W-:Y:S01]  /*2f60*/  FADD R81, R12, 1 ;  /* 0x3f8000000c517421 */ /* 0x002fe20000000000 */
[----:B------:R-:W-:-:S06]  /*2f70*/  F2FP.BF16.F32.PACK_AB R25, R59, R40 ;  /* 0x000000283b19723e */ /* 0x000fcc00000010ff */
[----:B------:R-:W1:Y:S01]  /*2f80*/  MUFU.RCP R89, R89 ;  /* 0x0000005900597308 */ /* 0x000e620000001000 */
[----:B---3--:R-:W-:-:S04]  /*2f90*/  FMUL R19, R5, R18 ;  /* 0x0000001205137220 */ /* 0x008fc80000400000 */
[----:B------:R-:W-:Y:S01]  /*2fa0*/  FMUL R62, R8, R19 ;  /* 0x00000013083e7220 */ /* 0x000fe20000400000 */
[----:B------:R-:W-:Y:S02]  /*2fb0*/  FMUL R8, R87, -1.4426950216293334961 ;  /* 0xbfb8aa3b57087820 */ /* 0x000fe40000400000 */
[----:B------:R-:W3:Y:S01]  /*2fc0*/  MUFU.EX2 R84, R84 ;  /* 0x0000005400547308 */ /* 0x000ee20000000800 */
[----:B--2---:R-:W-:-:S07]  /*2fd0*/  FADD R4, R4, 1 ;  /* 0x3f80000004047421 */ /* 0x004fce0000000000 */
[----:B------:R-:W2:Y:S01]  /*2fe0*/  MUFU.EX2 R91, R91 ;  /* 0x0000005b005b7308 */ /* 0x000ea20000000800 */
[C---:B-1----:R-:W-:Y:S01]  /*2ff0*/  FMUL R18, R6.reuse, R89 ;  /* 0x0000005906127220 */ /* 0x042fe20000400000 */
[----:B------:R-:W-:Y:S02]  /*3000*/  F2FP.BF16.F32.PACK_AB R6, R6, R5 ;  /* 0x000000050606723e */ /* 0x000fe400000010ff */
[----:B------:R-:W-:Y:S01]  /*3010*/  F2FP.BF16.F32.PACK_AB R5, R39, R38 ;  /* 0x000000262705723e */ /* 0x000fe200000010ff */
[----:B------:R-:W-:Y:S01]  /*3020*/  FMUL R65, R9, R18 ;  /* 0x0000001209417220 */ /* 0x000fe20000400000 */
[----:B------:R-:W-:Y:S01]  /*3030*/  FMUL R18, R64, -1.4426950216293334961 ;  /* 0xbfb8aa3b40127820 */ /* 0x000fe20000400000 */
[----:B------:R-:W-:Y:S01]  /*3040*/  FMUL R9, R67, -1.4426950216293334961 ;  /* 0xbfb8aa3b43097820 */ /* 0x000fe20000400000 */
[----:B------:R-:W1:Y:S01]  /*3050*/  MUFU.EX2 R13, R13 ;  /* 0x0000000d000d7308 */ /* 0x000e620000000800 */
[----:B---3--:R-:W-:Y:S01]  /*3060*/  FADD R89, R84, 1 ;  /* 0x3f80000054597421 */ /* 0x008fe20000000000 */
[----:B------:R-:W-:-:S06]  /*3070*/  F2FP.BF16.F32.PACK_AB R62, R65, R62 ;  /* 0x0000003e413e723e */ /* 0x000fcc00000010ff */
[----:B------:R-:W3:Y:S01]  /*3080*/  MUFU.RCP R75, R75 ;  /* 0x0000004b004b7308 */ /* 0x000ee20000001000 */
[----:B--2---:R-:W-:-:S07]  /*3090*/  FADD R84, R91, 1 ;  /* 0x3f8000005b547421 */ /* 0x004fce0000000000 */
[----:B------:R-:W2:Y:S01]  /*30a0*/  MUFU.RCP R81, R81 ;  /* 0x0000005100517308 */ /* 0x000ea20000001000 */
[----:B-1----:R-:W-:-:S07]  /*30b0*/  FADD R12, R13, 1 ;  /* 0x3f8000000d0c7421 */ /* 0x002fce0000000000 */
[----:B------:R-:W1:Y:S01]  /*30c0*/  MUFU.EX2 R7, R7 ;  /* 0x0000000700077308 */ /* 0x000e620000000800 */
[----:B---3--:R-:W-:-:S04]  /*30d0*/  FMUL R75, R39, R75 ;  /* 0x0000004b274b7220 */ /* 0x008fc80000400000 */
[----:B------:R-:W-:-:S03]  /*30e0*/  FMUL R75, R74, R75 ;  /* 0x0000004b4a4b7220 */ /* 0x000fc60000400000 */
[----:B------:R-:W3:Y:S01]  /*30f0*/  MUFU.RCP R4, R4 ;  /* 0x0000000400047308 */ /* 0x000ee20000001000 */
[----:B--2---:R-:W-:-:S04]  /*3100*/  FMUL R81, R42, R81 ;  /* 0x000000512a517220 */ /* 0x004fc80000400000 */
[----:B------:R-:W-:-:S03]  /*3110*/  FMUL R78, R78, R81 ;  /* 0x000000514e4e7220 */ /* 0x000fc60000400000 */
[----:B------:R-:W2:Y:S01]  /*3120*/  MUFU.RCP R89, R89 ;  /* 0x0000005900597308 */ /* 0x000ea20000001000 */
[----:B-1----:R-:W-:-:S07]  /*3130*/  FADD R7, R7, 1 ;  /* 0x3f80000007077421 */ /* 0x002fce0000000000 */
[----:B------:R-:W1:Y:S01]  /*3140*/  MUFU.EX2 R14, R14 ;  /* 0x0000000e000e7308 */ /* 0x000e620000000800 */
[----:B---3--:R-:W-:-:S04]  /*3150*/  FMUL R4, R43, R4 ;  /* 0x000000042b047220 */ /* 0x008fc80000400000 */
[----:B------:R-:W-:-:S03]  /*3160*/  FMUL R81, R11, R4 ;  /* 0x000000040b517220 */ /* 0x000fc60000400000 */
[----:B------:R-:W3:Y:S01]  /*3170*/  MUFU.EX2 R92, R92 ;  /* 0x0000005c005c7308 */ /* 0x000ee20000000800 */
[----:B--2---:R-:W-:-:S04]  /*3180*/  FMUL R74, R36, R89 ;  /* 0x00000059244a7220 */ /* 0x004fc80000400000 */
[----:B------:R-:W-:-:S03]  /*3190*/  FMUL R74, R77, R74 ;  /* 0x0000004a4d4a7220 */ /* 0x000fc60000400000 */
[----:B------:R-:W2:Y:S01]  /*31a0*/  MUFU.EX2 R8, R8 ;  /* 0x0000000800087308 */ /* 0x000ea20000000800 */
[----:B-1----:R-:W-:-:S07]  /*31b0*/  FADD R19, R14, 1 ;  /* 0x3f8000000e137421 */ /* 0x002fce0000000000 */
[----:B------:R-:W1:Y:S01]  /*31c0*/  MUFU.RCP R84, R84 ;  /* 0x0000005400547308 */ /* 0x000e620000001000 */
[----:B---3--:R-:W-:-:S07]  /*31d0*/  FADD R14, R92, 1 ;  /* 0x3f8000005c0e7421 */ /* 0x008fce0000000000 */
[----:B------:R-:W3:Y:S01]  /*31e0*/  MUFU.EX2 R15, R15 ;  /* 0x0000000f000f7308 */ /* 0x000ee20000000800 */
[----:B--2---:R-:W-:Y:S01]  /*31f0*/  FADD R4, R8, 1 ;  /* 0x3f80000008047421 */ /* 0x004fe20000000000 */
[----:B------:R-:W-:Y:S01]  /*3200*/  FMUL R8, R30, UR33 ;  /* 0x000000211e087c20 */ /* 0x000fe20008400000 */
[----:B------:R-:W-:-:S05]  /*3210*/  FMUL R30, R34, UR33 ;  /* 0x00000021221e7c20 */ /* 0x000fca0008400000 */
[----:B------:R-:W2:Y:S01]  /*3220*/  MUFU.EX2 R16, R16 ;  /* 0x0000001000107308 */ /* 0x000ea20000000800 */
[----:B-1----:R-:W-:-:S04]  /*3230*/  FMUL R77, R37, R84 ;  /* 0x00000054254d7220 */ /* 0x002fc80000400000 */
[----:B------:R-:W-:-:S03]  /*3240*/  FMUL R77, R76, R77 ;  /* 0x0000004d4c4d7220 */ /* 0x000fc60000400000 */
[----:B------:R-:W1:Y:S01]  /*3250*/  MUFU.RCP R12, R12 ;  /* 0x0000000c000c7308 */ /* 0x000e620000001000 */
[----:B---3--:R-:W-:Y:S01]  /*3260*/  FADD R15, R15, 1 ;  /* 0x3f8000000f0f7421 */ /* 0x008fe20000000000 */
[----:B------:R-:W-:-:S06]  /*3270*/  F2FP.BF16.F32.PACK_AB R60, R77, R74 ;  /* 0x0000004a4d3c723e */ /* 0x000fcc00000010ff */
[----:B------:R-:W3:Y:S01]  /*3280*/  MUFU.EX2 R18, R18 ;  /* 0x0000001200127308 */ /* 0x000ee20000000800 */
[----:B--2---:R-:W-:-:S07]  /*3290*/  FADD R91, R16, 1 ;  /* 0x3f800000105b7421 */ /* 0x004fce0000000000 */
[----:B------:R-:W2:Y:S01]  /*32a0*/  MUFU.EX2 R9, R9 ;  /* 0x0000000900097308 */ /* 0x000ea20000000800 */
[----:B-1----:R-:W-:-:S04]  /*32b0*/  FMUL R12, R83, R12 ;  /* 0x0000000c530c7220 */ /* 0x002fc80000400000 */
[----:B------:R-:W-:Y:S01]  /*32c0*/  FMUL R76, R27, R12 ;  /* 0x0000000c1b4c7220 */ /* 0x000fe20000400000 */
[----:B------:R-:W-:Y:S02]  /*32d0*/  MOV R27, UR8 ;  /* 0x00000008001b7c02 */ /* 0x000fe40008000f00 */
[----:B------:R-:W1:Y:S01]  /*32e0*/  MUFU.EX2 R17, R17 ;  /* 0x0000001100117308 */ /* 0x000e620000000800 */
[----:B---3--:R-:W-:Y:S01]  /*32f0*/  FADD R13, R18, 1 ;  /* 0x3f800000120d7421 */ /* 0x008fe20000000000 */
[----:B------:R-:W-:Y:S01]  /*3300*/  FMUL R18, R33, UR33 ;  /* 0x0000002121127c20 */ /* 0x000fe20008400000 */
[----:B------:R-:W-:Y:S01]  /*3310*/  FMUL R33, R32, UR33 ;  /* 0x0000002120217c20 */ /* 0x000fe20008400000 */
[C---:B------:R-:W-:Y:S02]  /*3320*/  LEA R38, R27.reuse, R2, 0xd ;  /* 0x000000021b267211 */ /* 0x040fe400078e68ff */
[----:B------:R-:W-:Y:S02]  /*3330*/  LEA R39, R27, R69, 0xd ;  /* 0x000000451b277211 */ /* 0x000fe400078e68ff */
[----:B------:R-:W3:Y:S01]  /*3340*/  MUFU.RCP R7, R7 ;  /* 0x0000000700077308 */ /* 0x000ee20000001000 */
[----:B--2---:R-:W-:Y:S01]  /*3350*/  FADD R12, R9, 1 ;  /* 0x3f800000090c7421 */ /* 0x004fe20000000000 */
[----:B------:R-:W-:-:S06]  /*3360*/  FMUL R9, R35, UR33 ;  /* 0x0000002123097c20 */ /* 0x000fcc0008400000 */
[----:B------:R-:W2:Y:S01]  /*3370*/  MUFU.RCP R14, R14 ;  /* 0x0000000e000e7308 */ /* 0x000ea20000001000 */
[----:B-1----:R-:W-:Y:S01]  /*3380*/  FADD R11, R17, 1 ;  /* 0x3f800000110b7421 */ /* 0x002fe20000000000 */
[----:B------:R-:W-:-:S06]  /*3390*/  FMUL R17, R31, UR33 ;  /* 0x000000211f117c20 */ /* 0x000fcc0008400000 */
[----:B------:R-:W1:Y:S01]  /*33a0*/  MUFU.RCP R19, R19 ;  /* 0x0000001300137308 */ /* 0x000e620000001000 */
[----:B---3--:R-:W-:-:S04]  /*33b0*/  FMUL R7, R86, R7 ;  /* 0x0000000756077220 */ /* 0x008fc80000400000 */
[----:B------:R-:W-:-:S03]  /*33c0*/  FMUL R35, R28, R7 ;  /* 0x000000071c237220 */ /* 0x000fc60000400000 */
[----:B------:R-:W3:Y:S01]  /*33d0*/  MUFU.RCP R16, R15 ;  /* 0x0000000f00107308 */ /* 0x000ee20000001000 */
[----:B--2---:R-:W-:-:S04]  /*33e0*/  FMUL R34, R61, R14 ;  /* 0x0000000e3d227220 */ /* 0x004fc80000400000 */
[----:B------:R-:W-:-:S03]  /*33f0*/  FMUL R34, R29, R34 ;  /* 0x000000221d227220 */ /* 0x000fc60000400000 */
[----:B------:R-:W2:Y:S01]  /*3400*/  MUFU.RCP R4, R4 ;  /* 0x0000000400047308 */ /* 0x000ea20000001000 */
[----:B-1----:R-:W-:-:S04]  /*3410*/  FMUL R19, R58, R19 ;  /* 0x000000133a137220 */ /* 0x002fc80000400000 */
[----:B------:R-:W-:Y:S01]  /*3420*/  FMUL R89, R82, R19 ;  /* 0x0000001352597220 */ /* 0x000fe20000400000 */
[----:B------:R-:W-:Y:S02]  /*3430*/  F2FP.BF16.F32.PACK_AB R19, R9, R30 ;  /* 0x0000001e0913723e */ /* 0x000fe400000010ff */
[----:B------:R-:W1:Y:S01]  /*3440*/  MUFU.RCP R91, R91 ;  /* 0x0000005b005b7308 */ /* 0x000e620000001000 */
[----:B---3--:R-:W-:Y:S01]  /*3450*/  FMUL R14, R85, R16 ;  /* 0x00000010550e7220 */ /* 0x008fe20000400000 */
[----:B------:R-:W-:Y:S02]  /*3460*/  F2FP.BF16.F32.PACK_AB R16, R29, R28 ;  /* 0x0000001c1d10723e */ /* 0x000fe400000010ff */
[----:B------:R-:W-:Y:S01]  /*3470*/  F2FP.BF16.F32.PACK_AB R15, R83, R58 ;  /* 0x0000003a530f723e */ /* 0x000fe200000010ff */
[C---:B------:R-:W-:Y:S01]  /*3480*/  FMUL R31, R17.reuse, R14 ;  /* 0x0000000e111f7220 */ /* 0x040fe20000400000 */
[----:B------:R-:W-:Y:S02]  /*3490*/  F2FP.BF16.F32.PACK_AB R17, R17, R8 ;  /* 0x000000081111723e */ /* 0x000fe400000010ff */
[----:B------:R-:W3:Y:S01]  /*34a0*/  MUFU.RCP R13, R13 ;  /* 0x0000000d000d7308 */ /* 0x000ee20000001000 */
[----:B--2---:R-:W-:Y:S01]  /*34b0*/  FMUL R7, R87, R4 ;  /* 0x0000000457077220 */ /* 0x004fe20000400000 */
[----:B------:R-:W-:-:S02]  /*34c0*/  LEA R4, R10, R69, 0xd ;  /* 0x000000450a047211 */ /* 0x000fc400078e68ff */
[----:B------:R-:W-:Y:S01]  /*34d0*/  F2FP.BF16.F32.PACK_AB R10, R49, R48 ;  /* 0x00000030310a723e */ /* 0x000fe200000010ff */
[C---:B------:R-:W-:Y:S01]  /*34e0*/  FMUL R28, R18.reuse, R7 ;  /* 0x00000007121c7220 */ /* 0x040fe20000400000 */
[----:B------:R-:W-:Y:S02]  /*34f0*/  F2FP.BF16.F32.PACK_AB R18, R18, R33 ;  /* 0x000000211212723e */ /* 0x000fe400000010ff */
[----:B------:R-:W2:Y:S01]  /*3500*/  MUFU.RCP R11, R11 ;  /* 0x0000000b000b7308 */ /* 0x000ea20000001000 */
[----:B-1----:R-:W-:Y:S01]  /*3510*/  FMUL R91, R88, R91 ;  /* 0x0000005b585b7220 */ /* 0x002fe20000400000 */
[----:B------:R-:W-:Y:S01]  /*3520*/  F2FP.BF16.F32.PACK_AB R7, R43, R42 ;  /* 0x0000002a2b07723e */ /* 0x000fe200000010ff */
[----:B------:R1:W-:Y:S01]  /*3530*/  STS.128 [R4], R16 ;  /* 0x0000001004007388 */ /* 0x0003e20000000c00 */
[----:B------:R-:W-:Y:S01]  /*3540*/  F2FP.BF16.F32.PACK_AB R14, R57, R56 ;  /* 0x00000038390e723e */ /* 0x000fe200000010ff */
[----:B------:R-:W-:Y:S01]  /*3550*/  FMUL R32, R8, R91 ;  /* 0x0000005b08207220 */ /* 0x000fe20000400000 */
[----:B------:R-:W-:-:S02]  /*3560*/  F2FP.BF16.F32.PACK_AB R23, R76, R89 ;  /* 0x000000594c17723e */ /* 0x000fc400000010ff */
[----:B------:R-:W4:Y:S01]  /*3570*/  MUFU.RCP R12, R12 ;  /* 0x0000000c000c7308 */ /* 0x000f220000001000 */
[----:B---3--:R-:W-:Y:S01]  /*3580*/  FMUL R8, R64, R13 ;  /* 0x0000000d40087220 */ /* 0x008fe20000400000 */
[----:B------:R-:W-:-:S03]  /*3590*/  F2FP.BF16.F32.PACK_AB R13, R55, R54 ;  /* 0x00000036370d723e */ /* 0x000fc600000010ff */
[----:B------:R-:W-:Y:S01]  /*35a0*/  FMUL R33, R33, R8 ;  /* 0x0000000821217220 */ /* 0x000fe20000400000 */
[----:B------:R-:W-:Y:S01]  /*35b0*/  F2FP.BF16.F32.PACK_AB R8, R45, R44 ;  /* 0x0000002c2d08723e */ /* 0x000fe200000010ff */
[----:B--2---:R-:W-:-:S04]  /*35c0*/  FMUL R11, R90, R11 ;  /* 0x0000000b5a0b7220 */ /* 0x004fc80000400000 */
[----:B------:R-:W-:Y:S01]  /*35d0*/  FMUL R30, R30, R11 ;  /* 0x0000000b1e1e7220 */ /* 0x000fe20000400000 */
[----:B------:R-:W-:Y:S01]  /*35e0*/  F2FP.BF16.F32.PACK_AB R11, R51, R50 ;  /* 0x00000032330b723e */ /* 0x000fe200000010ff */
[----:B----4-:R-:W-:-:S04]  /*35f0*/  FMUL R12, R67, R12 ;  /* 0x0000000c430c7220 */ /* 0x010fc80000400000 */
[----:B------:R-:W-:Y:S01]  /*3600*/  FMUL R29, R9, R12 ;  /* 0x0000000c091d7220 */ /* 0x000fe20000400000 */
[----:B------:R-:W-:Y:S02]  /*3610*/  F2FP.BF16.F32.PACK_AB R9, R47, R46 ;  /* 0x0000002e2f09723e */ /* 0x000fe400000010ff */
[----:B------:R-:W-:Y:S02]  /*3620*/  F2FP.BF16.F32.PACK_AB R12, R53, R52 ;  /* 0x00000034350c723e */ /* 0x000fe400000010ff */
[----:B-1----:R-:W-:Y:S02]  /*3630*/  F2FP.BF16.F32.PACK_AB R4, R37, R36 ;  /* 0x000000242504723e */ /* 0x002fe400000010ff */
[C---:B------:R-:W-:Y:S02]  /*3640*/  LEA R37, R27.reuse, R3, 0xd ;  /* 0x000000031b257211 */ /* 0x040fe400078e68ff */
[----:B------:R-:W-:Y:S01]  /*3650*/  LEA R36, R27, R68, 0xd ;  /* 0x000000441b247211 */ /* 0x000fe200078e68ff */
[----:B------:R1:W-:Y:S01]  /*3660*/  STS.128 [R38], R4 ;  /* 0x0000000426007388 */ /* 0x0003e20000000c00 */
[----:B------:R-:W-:-:S02]  /*3670*/  F2FP.BF16.F32.PACK_AB R16, R61, R86 ;  /* 0x000000563d10723e */ /* 0x000fc400000010ff */
[----:B------:R-:W-:Y:S01]  /*3680*/  F2FP.BF16.F32.PACK_AB R17, R85, R88 ;  /* 0x000000585511723e */ /* 0x000fe200000010ff */
[----:B------:R2:W-:Y:S01]  /*3690*/  STS.128 [R37], R8 ;  /* 0x0000000825007388 */ /* 0x0005e20000000c00 */
[----:B------:R-:W-:Y:S02]  /*36a0*/  F2FP.BF16.F32.PACK_AB R18, R87, R64 ;  /* 0x000000405712723e */ /* 0x000fe400000010ff */
[----:B------:R-:W-:Y:S01]  /*36b0*/  F2FP.BF16.F32.PACK_AB R19, R67, R90 ;  /* 0x0000005a4313723e */ /* 0x000fe200000010ff */
[----:B------:R3:W-:Y:S01]  /*36c0*/  STS.128 [R36], R12 ;  /* 0x0000000c24007388 */ /* 0x0007e20000000c00 */
[----:B------:R-:W-:Y:S02]  /*36d0*/  F2FP.BF16.F32.PACK_AB R27, R63, R80 ;  /* 0x000000503f1b723e */ /* 0x000fe400000010ff */
[----:B------:R-:W-:Y:S01]  /*36e0*/  F2FP.BF16.F32.PACK_AB R61, R75, R66 ;  /* 0x000000424b3d723e */ /* 0x000fe200000010ff */
[----:B------:R3:W-:Y:S01]  /*36f0*/  STS.128 [R39], R16 ;  /* 0x0000001027007388 */ /* 0x0007e20000000c00 */
[----:B------:R-:W-:-:S02]  /*3700*/  F2FP.BF16.F32.PACK_AB R63, R81, R78 ;  /* 0x0000004e513f723e */ /* 0x000fc400000010ff */
[----:B-1----:R-:W-:Y:S02]  /*3710*/  F2FP.BF16.F32.PACK_AB R4, R34, R35 ;  /* 0x000000232204723e */ /* 0x002fe400000010ff */
[----:B------:R-:W-:Y:S02]  /*3720*/  F2FP.BF16.F32.PACK_AB R5, R31, R32 ;  /* 0x000000201f05723e */ /* 0x000fe400000010ff */
[----:B--2---:R-:W-:Y:S02]  /*3730*/  MOV R8, UR4 ;  /* 0x0000000400087c02 */ /* 0x004fe40008000f00 */
[----:B------:R-:W-:Y:S02]  /*3740*/  F2FP.BF16.F32.PACK_AB R6, R28, R33 ;  /* 0x000000211c06723e */ /* 0x000fe400000010ff */
[C---:B------:R-:W-:Y:S02]  /*3750*/  LEA R10, R8.reuse, R70, 0xd ;  /* 0x00000046080a7211 */ /* 0x040fe400078e68ff */
[----:B------:R-:W-:-:S02]  /*3760*/  LEA R9, R8, R71, 0xd ;  /* 0x0000004708097211 */ /* 0x000fc400078e68ff */
[C---:B------:R-:W-:Y:S01]  /*3770*/  LEA R11, R8.reuse, R72, 0xd ;  /* 0x00000048080b7211 */ /* 0x040fe200078e68ff */
[----:B------:R3:W-:Y:S01]  /*3780*/  STS.128 [R10], R60 ;  /* 0x0000003c0a007388 */ /* 0x0007e20000000c00 */
[----:B------:R-:W-:Y:S02]  /*3790*/  F2FP.BF16.F32.PACK_AB R7, R29, R30 ;  /* 0x0000001e1d07723e */ /* 0x000fe400000010ff */
[----:B------:R-:W-:Y:S01]  /*37a0*/  LEA R8, R8, R73, 0xd ;  /* 0x0000004908087211 */ /* 0x000fe200078e68ff */
[----:B------:R3:W-:Y:S04]  /*37b0*/  STS.128 [R9], R24 ;  /* 0x0000001809007388 */ /* 0x0007e80000000c00 */
[----:B------:R3:W-:Y:S04]  /*37c0*/  STS.128 [R11], R20 ;  /* 0x000000140b007388 */ /* 0x0007e80000000c00 */
[----:B------:R3:W-:Y:S01]  /*37d0*/  STS.128 [R8], R4 ;  /* 0x0000000408007388 */ /* 0x0007e20000000c00 */
[----:B------:R1:W-:Y:S06]  /*37e0*/  MEMBAR.ALL.CTA ;  /* 0x0000000000007992 */ /* 0x0003ec0000008000 */
[----:B-1----:R-:W1:Y:S02]  /*37f0*/  FENCE.VIEW.ASYNC.S ;  /* 0x00000000000073c6 */ /* 0x002e640000000000 */
[----:B-1----:R-:W-:Y:S06]  /*3800*/  BAR.SYNC.DEFER_BLOCKING 0x1, 0x80 ;  /* 0x0042000000007b1d */ /* 0x002fec0000010000 */
[----:B------:R-:W-:Y:S05]  /*3810*/  BRA.U UP0, `(.L_x_37) ;  /* 0x0000000100507547 */ /* 0x000fea000b800000 */
[----:B------:R-:W-:Y:S02]  /*3820*/  USHF.L.U32 UR12, UR12, 0xc, URZ ;  /* 0x0000000c0c0c7899 */ /* 0x000fe400080006ff */
[----:B------:R-:W-:Y:S02]  /*3830*/  USHF.L.U32 UR8, UR8, 0xc, URZ ;  /* 0x0000000c08087899 */ /* 0x000fe400080006ff */
[----:B------:R-:W-:Y:S02]  /*3840*/  USHF.L.U32 UR4, UR4, 0xc, URZ ;  /* 0x0000000c04047899 */ /* 0x000fe400080006ff */
[----:B------:R-:W-:Y:S02]  /*3850*/  UIADD3 UR12, UPT, UPT, UR12, UR12, URZ ;  /* 0x0000000c0c0c7290 */ /* 0x000fe4000fffe0ff */
[----:B------:R-:W-:Y:S02]  /*3860*/  ULEA UR13, UR34, UR13, 0x7 ;  /* 0x0000000d220d7291 */ /* 0x000fe4000f8e38ff */
[----:B------:R-:W-:-:S02]  /*3870*/  UIADD3 UR8, UPT, UPT, UR8, UR8, URZ ;  /* 0x0000000808087290 */ /* 0x000fc4000fffe0ff */
[----:B------:R-:W-:Y:S02]  /*3880*/  ULEA UR5, UR34, UR5, 0x2 ;  /* 0x0000000522057291 */ /* 0x000fe4000f8e10ff */
[----:B------:R-:W-:Y:S02]  /*3890*/  UIADD3 UR4, UPT, UPT, UR29, UR4, UR4 ;  /* 0x000000041d047290 */ /* 0x000fe4000fffe004 */
[----:B------:R-:W-:Y:S02]  /*38a0*/  UIADD3 UR12, UPT, UPT, UR12, 0x400, UR29 ;  /* 0x000004000c0c7890 */ /* 0x000fe4000fffe01d */
[----:B------:R-:W-:Y:S02]  /*38b0*/  UIADD3 UR9, UPT, UPT, UR13, 0x20, URZ ;  /* 0x000000200d097890 */ /* 0x000fe4000fffe0ff */
[----:B------:R-:W-:Y:S02]  /*38c0*/  UIADD3 UR8, UPT, UPT, UR8, 0x400, UR29 ;  /* 0x0000040008087890 */ /* 0x000fe4000fffe01d */
[----:B------:R-:W-:-:S02]  /*38d0*/  USHF.L.U32 UR5, UR5, 0x4, URZ ;  /* 0x0000000405057899 */ /* 0x000fc400080006ff */
[----:B------:R-:W-:Y:S01]  /*38e0*/  UIADD3 UR4, UPT, UPT, UR4, 0x8400, URZ ;  /* 0x0000840004047890 */ /* 0x000fe2000fffe0ff */
[----:B------:R1:W-:Y:S01]  /*38f0*/  UTMASTG.2D [UR12], [UR38], desc[URZ] ;  /* 0x0000ff0c260073b5 */ /* 0x0003e20008009000 */
[----:B------:R-:W-:Y:S01]  /*3900*/  UMOV UR10, UR14 ;  /* 0x0000000e000a7c82 */ /* 0x000fe20008000000 */
[----:B------:R-:W-:Y:S02]  /*3910*/  UMOV UR6, UR14 ;  /* 0x0000000e00067c82 */ /* 0x000fe40008000000 */
[----:B------:R1:W-:Y:S04]  /*3920*/  UTMASTG.2D [UR8], [UR38], desc[URZ] ;  /* 0x0000ff08260073b5 */ /* 0x0003e80008009000 */
[----:B------:R1:W-:Y:S01]  /*3930*/  UTMASTG.2D [UR4], [UR36], desc[URZ] ;  /* 0x0000ff04240073b5 */ /* 0x0003e20008009000 */
[----:B------:R0:W-:Y:S01]  /*3940*/  UTMACMDFLUSH ;  /* 0x00000000000079b7 */ /* 0x0001e20000000000 */
[----:B-1----:R-:W-:-:S04]  /*3950*/  DEPBAR.LE SB0, 0x3 ;  /* 0x000080c00000791a */ /* 0x002fc80000000000 */
.L_x_37:
[----:B------:R-:W-:Y:S01]  /*3960*/  BAR.SYNC.DEFER_BLOCKING 0x1, 0x80 ;  /* 0x0042000000007b1d */ /* 0x000fe20000010000 */
[----:B------:R-:W-:Y:S02]  /*3970*/  UPLOP3.LUT UP0, UPT, UPT, UPT, UP1, 0x80, 0x8 ;  /* 0x000000000008789c */ /* 0x000fe40003f0f010 */
[----:B------:R-:W-:-:S03]  /*3980*/  UPLOP3.LUT UP1, UPT, UPT, UPT, UPT, 0x40, 0x4 ;  /* 0x000000000004789c */ /* 0x000fc60003f2e870 */
[----:B------:R-:W-:-:S04]  /*3990*/  UMOV UR5, 0x2 ;  /* 0x0000000200057882 */ /* 0x000fc80000000000 */
[----:B------:R-:W-:Y:S05]  /*39a0*/  BRA.U UP0, `(.L_x_38) ;  /* 0xffffffe900107547 */ /* 0x000fea000b83ffff */
[----:B------:R-:W1:Y:S01]  /*39b0*/  LDCU.64 UR4, c[0x0][0x5c0] ;  /* 0x0000b800ff0477ac */ /* 0x000e620008000a00 */
[----:B------:R-:W-:Y:S01]  /*39c0*/  UIADD3 UR27, UPT, UPT, UR26, UR27, URZ ;  /* 0x0000001b1a1b7290 */ /* 0x000fe2000fffe0ff */
[----:B------:R-:W-:Y:S01]  /*39d0*/  ELECT P0, URZ, PT ;  /* 0x0000000000ff782f */ /* 0x000fe20003800000 */
[----:B------:R-:W-:Y:S02]  /*39e0*/  UIADD3 UR23, UPT, UPT, UR23, 0x1, URZ ;  /* 0x0000000117177890 */ /* 0x000fe4000fffe0ff */
[----:B------:R-:W-:Y:S02]  /*39f0*/  UIADD3 UR24, UPT, UPT, UR24, 0x1, URZ ;  /* 0x0000000118187890 */ /* 0x000fe4000fffe0ff */
[----:B------:R-:W-:-:S04]  /*3a00*/  UISETP.NE.AND UP0, UPT, UR23, 0x2, UPT ;  /* 0x000000021700788c */ /* 0x000fc8000bf05270 */
[----:B------:R-:W-:Y:S02]  /*3a10*/  USEL UR23, UR23, URZ, UP0 ;  /* 0x000000ff17177287 */ /* 0x000fe40008000000 */
[----:B-1----:R-:W-:Y:S02]  /*3a20*/  UIMAD.WIDE.U32 UR8, UR27, UR5, URZ ;  /* 0x000000051b0872a5 */ /* 0x002fe4000f8e00ff */
[----:B---3--:R-:W-:Y:S01]  /*3a30*/  @P0 IMAD.MOV.U32 R4, RZ, RZ, 0x1 ;  /* 0x00000001ff040424 */ /* 0x008fe200078e00ff */
[----:B------:R-:W1:Y:S03]  /*3a40*/  LDCU UR5, c[0x0][0x5d0] ;  /* 0x0000ba00ff0577ac */ /* 0x000e660008000800 */
[----:B------:R2:W-:Y:S01]  /*3a50*/  @P0 SYNCS.ARRIVE.TRANS64.ART0 RZ, [UR22+0x60], R4 ;  /* 0x00006004ffff09a7 */ /* 0x0005e20008500016 */
        /* <DEDUP_REMOVED lines=10> */
[----:B------:R-:W-:-:S04]  /*3b00*/  UIADD3 UR6, UPT, UPT, UR9, UR6, URZ ;  /* 0x0000000609067290 */ /* 0x000fc8000fffe0ff */
[----:B------:R-:W-:-:S04]  /*3b10*/  USHF.R.U32.HI UR6, URZ, UR17, UR6 ;  /* 0x00000011ff067299 */ /* 0x000fc80008011606 */
[----:B-1----:R-:W-:-:S07]  /*3b20*/  UIMAD.WIDE.U32 UR8, UR6, UR5, URZ ;  /* 0x00000005060872a5 */ /* 0x002fce000f8e00ff */
[----:B------:R-:W-:Y:S02]  /*3b30*/  UMOV UR5, UR9 ;  /* 0x0000000900057c82 */ /* 0x000fe40008000000 */
[----:B------:R-:W-:-:S04]  /*3b40*/  UIADD3 UR8, UPT, UPT, UR6, -UR5, URZ ;  /* 0x8000000506087290 */ /* 0x000fc8000fffe0ff */
[----:B------:R-:W-:-:S04]  /*3b50*/  USHF.R.U32.HI UR8, URZ, UR16, UR8 ;  /* 0x00000010ff087299 */ /* 0x000fc80008011608 */
[----:B------:R-:W-:Y:S01]  /*3b60*/  UIADD3 UR8, UPT, UPT, UR5, UR8, URZ ;  /* 0x0000000805087290 */ /* 0x000fe2000fffe0ff */
[----:B------:R-:W1:Y:S03]  /*3b70*/  LDCU UR5, c[0x0][0x5cc] ;  /* 0x0000b980ff0577ac */ /* 0x000e660008000800 */
[----:B------:R-:W-:-:S04]  /*3b80*/  USHF.R.U32.HI UR8, URZ, UR15, UR8 ;  /* 0x0000000fff087299 */ /* 0x000fc80008011608 */
[----:B------:R-:W-:-:S04]  /*3b90*/  UIADD3 UR8, UPT, UPT, -UR8, URZ, URZ ;  /* 0x000000ff08087290 */ /* 0x000fc8000fffe1ff */
[----:B------:R-:W-:Y:S02]  /*3ba0*/  UIMAD UR34, UR4, UR8, UR6 ;  /* 0x00000008042272a4 */ /* 0x000fe4000f8e0206 */
[----:B------:R-:W-:Y:S02]  /*3bb0*/  USEL UR4, URZ, 0x1, UP0 ;  /* 0x00000001ff047887 */ /* 0x000fe40008000000 */
[----:B------:R-:W-:Y:S02]  /*3bc0*/  UISETP.GE.AND UP0, UPT, UR27, 0x200, UPT ;  /* 0x000002001b00788c */ /* 0x000fe4000bf06270 */
[----:B------:R-:W-:Y:S02]  /*3bd0*/  UIADD3 UR6, UPT, UPT, -UR6, URZ, URZ ;  /* 0x000000ff06067290 */ /* 0x000fe4000fffe1ff */
[----:B------:R-:W-:Y:S02]  /*3be0*/  LOP3.LUT R0, R0, UR4, RZ, 0x3c, !PT ;  /* 0x0000000400007c12 */ /* 0x000fe4000f8e3cff */
[----:B-1----:R-:W-:-:S03]  /*3bf0*/  UIMAD UR14, UR5, UR6, UR14 ;  /* 0x00000006050e72a4 */ /* 0x002fc6000f8e020e */
[----:B--2---:R-:W-:Y:S09]  /*3c00*/  BRA.U !UP0, `(.L_x_39) ;  /* 0xffffffe508387547 */ /* 0x004ff2000b83ffff */
.L_x_35:
[----:B------:R-:W-:-:S09]  /*3c10*/  UISETP.NE.AND UP0, UPT, UR21, URZ, UPT ;  /* 0x000000ff1500728c */ /* 0x000fd2000bf05270 */
[----:B------:R-:W-:Y:S05]  /*3c20*/  BRA.U UP0, `(.L_x_40) ;  /* 0x00000001001c7547 */ /* 0x000fea000b800000 */
[----:B------:R-:W1:Y:S01]  /*3c30*/  S2UR UR4, SR_CgaCtaId ;  /* 0x00000000000479c3 */ /* 0x000e620000008800 */
[----:B------:R-:W-:Y:S01]  /*3c40*/  ELECT P0, URZ, PT ;  /* 0x0000000000ff782f */ /* 0x000fe20003800000 */
[----:B------:R-:W-:Y:S01]  /*3c50*/  HFMA2 R0, -RZ, RZ, 0, 5.9604644775390625e-08 ;  /* 0x00000001ff007431 */ /* 0x000fe200000001ff */
[----:B------:R-:W-:-:S05]  /*3c60*/  UMOV UR5, 0x40 ;  /* 0x0000004000057882 */ /* 0x000fca0000000000 */
[----:B------:R-:W-:Y:S01]  /*3c70*/  UVIRTCOUNT.DEALLOC.SMPOOL 0x80 ;  /* 0x000000800000784c */ /* 0x000fe20000000000 */
[----:B-1----:R-:W-:-:S09]  /*3c80*/  ULEA UR4, UR4, UR5, 0x18 ;  /* 0x0000000504047291 */ /* 0x002fd2000f8ec0ff */
[----:B------:R1:W-:Y:S03]  /*3c90*/  @P0 STS.U8 [UR4], R0 ;  /* 0x00000000ff000988 */ /* 0x0003e60008000004 */
.L_x_40:
[----:B------:R-:W-:Y:S06]  /*3ca0*/  BAR.SYNC.DEFER_BLOCKING 0x1, 0x80 ;  /* 0x0042000000007b1d */ /* 0x000fec0000010000 */
[----:B------:R-:W-:Y:S05]  /*3cb0*/  BRA.U UP0, `(.L_x_41) ;  /* 0x0000000100a07547 */ /* 0x000fea000b800000 */
[----:B------:R-:W2:Y:S01]  /*3cc0*/  S2UR UR4, SR_CgaCtaId ;  /* 0x00000000000479c3 */ /* 0x000ea20000008800 */
[----:B------:R-:W-:Y:S01]  /*3cd0*/  NOP ;  /* 0x0000000000007918 */ /* 0x000fe20000000000 */
[----:B------:R-:W-:Y:S01]  /*3ce0*/  UMOV UR5, 0x50 ;  /* 0x0000005000057882 */ /* 0x000fe20000000000 */
[----:B------:R-:W-:Y:S01]  /*3cf0*/  ULOP3.LUT UR9, UR28, 0xffff, URZ, 0xc0, !UPT ;  /* 0x0000ffff1c097892 */ /* 0x000fe2000f8ec0ff */
[----:B------:R-:W-:-:S03]  /*3d00*/  UMOV UR6, 0xff ;  /* 0x000000ff00067882 */ /* 0x000fc60000000000 */
[----:B------:R-:W-:-:S04]  /*3d10*/  USHF.R.U32.HI UR9, URZ, 0x5, UR9 ;  /* 0x00000005ff097899 */ /* 0x000fc80008011609 */
[----:B------:R-:W-:Y:S02]  /*3d20*/  UIADD3 UR8, UPT, UPT, UR9, 0x10, URZ ;  /* 0x0000001009087890 */ /* 0x000fe4000fffe0ff */
[----:B------:R-:W-:Y:S02]  /*3d30*/  USHF.L.U32 UR6, UR6, UR9, URZ ;  /* 0x0000000906067299 */ /* 0x000fe400080006ff */
[----:B--2---:R-:W-:-:S03]  /*3d40*/  ULEA UR4, UR4, UR5, 0x18 ;  /* 0x0000000504047291 */ /* 0x004fc6000f8ec0ff */
[----:B------:R-:W-:Y:S02]  /*3d50*/  UMOV UR5, 0x1 ;  /* 0x0000000100057882 */ /* 0x000fe40000000000 */
[----:B------:R-:W-:-:S04]  /*3d60*/  USHF.L.U32 UR8, UR5, UR8, URZ ;  /* 0x0000000805087299 */ /* 0x000fc800080006ff */
[----:B-1----:R-:W1:Y:S01]  /*3d70*/  LDS R0, [UR4] ;  /* 0x00000004ff007984 */ /* 0x002e620008000800 */
[----:B------:R-:W-:-:S04]  /*3d80*/  ULOP3.LUT UR8, UR8, UR6, URZ, 0xfc, !UPT ;  /* 0x0000000608087292 */ /* 0x000fc8000f8efcff */
[----:B------:R-:W-:Y:S01]  /*3d90*/  ULOP3.LUT UR6, UR8, 0xffff, URZ, 0xc0, !UPT ;  /* 0x0000ffff08067892 */ /* 0x000fe2000f8ec0ff */
[----:B-1----:R-:W-:-:S13]  /*3da0*/  R2UR UR7, R0 ;  /* 0x00000000000772ca */ /* 0x002fda00000e0000 */
[----:B------:R-:W-:-:S04]  /*3db0*/  ULOP3.LUT UR5, UR8, 0xffff, UR7, 0x80, !UPT ;  /* 0x0000ffff08057892 */ /* 0x000fc8000f8e8007 */
[----:B------:R-:W-:-:S09]  /*3dc0*/  UISETP.NE.AND UP0, UPT, UR5, UR6, UPT ;  /* 0x000000060500728c */ /* 0x000fd2000bf05270 */
[----:B------:R-:W-:Y:S05]  /*3dd0*/  BRA.U UP0, `(.L_x_42) ;  /* 0x00000001004c7547 */ /* 0x000fea000b800000 */
[----:B------:R-:W-:Y:S02]  /*3de0*/  USHF.R.U32.HI UR5, URZ, 0x10, UR8 ;  /* 0x00000010ff057899 */ /* 0x000fe40008011608 */
[----:B------:R-:W-:-:S04]  /*3df0*/  USHF.R.U32.HI UR6, URZ, 0x10, UR7 ;  /* 0x00000010ff067899 */ /* 0x000fc80008011607 */
[----:B------:R-:W-:-:S04]  /*3e00*/  ULOP3.LUT UR6, UR6, UR5, URZ, 0xc0, !UPT ;  /* 0x0000000506067292 */ /* 0x000fc8000f8ec0ff */
[----:B------:R-:W-:-:S09]  /*3e10*/  UISETP.NE.AND UP0, UPT, UR6, UR5, UPT ;  /* 0x000000050600728c */ /* 0x000fd2000bf05270 */
[----:B------:R-:W-:Y:S05]  /*3e20*/  BRA.U UP0, `(.L_x_43) ;  /* 0x00000001002c7547 */ /* 0x000fea000b800000 */
[----:B------:R-:W1:Y:S01]  /*3e30*/  S2R R2, SR_LANEID ;  /* 0x0000000000027919 */ /* 0x000e620000000000 */
[----:B------:R-:W-:Y:S01]  /*3e40*/  ULOP3.LUT UR8, URZ, UR8, URZ, 0x33, !UPT ;  /* 0x00000008ff087292 */ /* 0x000fe2000f8e33ff */
[----:B------:R-:W-:Y:S02]  /*3e50*/  VOTEU.ANY UR6, UPT, PT ;  /* 0x0000000000067886 */ /* 0x000fe400038e0100 */
[----:B------:R-:W-:-:S03]  /*3e60*/  UFLO.U32 UR6, UR6 ;  /* 0x00000006000672bd */ /* 0x000fc600080e0000 */
[----:B------:R-:W-:-:S04]  /*3e70*/  IMAD.U32 R0, RZ, RZ, UR8 ;  /* 0x00000008ff007e24 */ /* 0x000fc8000f8e00ff */
[----:B------:R-:W2:Y:S02]  /*3e80*/  REDUX UR5, R0 ;  /* 0x00000000000573c4 */ /* 0x000ea40000000000 */
[----:B------:R3:W-:Y:S01]  /*3e90*/  UTCATOMSWS.AND URZ, UR8 ;  /* 0x0000000800ff79e3 */ /* 0x0007e20008000000 */
[----:B-1----:R-:W-:Y:S02]  /*3ea0*/  ISETP.EQ.U32.AND P0, PT, R2, UR6, PT ;  /* 0x0000000602007c0c */ /* 0x002fe4000bf02070 */
[----:B--2---:R-:W-:-:S11]  /*3eb0*/  MOV R2, UR5 ;  /* 0x0000000500027c02 */ /* 0x004fd60008000f00 */
[----:B------:R3:W-:Y:S01]  /*3ec0*/  @P0 ATOMS.AND RZ, [UR4], R2 ;  /* 0x00000002ffff098c */ /* 0x0007e2000a800004 */
[----:B------:R-:W-:Y:S05]  /*3ed0*/  BRA `(.L_x_44) ;  /* 0x0000000000147947 */ /* 0x000fea0003800000 */
.L_x_43:
[----:B------:R-:W-:Y:S02]  /*3ee0*/  MOV R2, 0x3f00 ;  /* 0x00003f0000027802 */ /* 0x000fe40000000f00 */
[----:B------:R-:W-:Y:S05]  /*3ef0*/  CALL.REL.NOINC `($__internal_0_$__cuda_sm10x_tcgen05_guardrail_trap_col_being_dealloced_not_returned_by_alloc) ;  /* 0x0000000000cc7944 */ /* 0x000fea0003c00000 */
[----:B------:R-:W-:Y:S05]  /*3f00*/  BRA `(.L_x_44) ;  /* 0x0000000000087947 */ /* 0x000fea0003800000 */
.L_x_42:
[----:B------:R-:W-:Y:S02]  /*3f10*/  MOV R2, 0x3f30 ;  /* 0x00003f3000027802 */ /* 0x000fe40000000f00 */
[----:B------:R-:W-:Y:S05]  /*3f20*/  CALL.REL.NOINC `($__internal_2_$__cuda_sm10x_tcgen05_guardrail_trap_unallocated_columns_being_dealloced) ;  /* 0x0000000000d87944 */ /* 0x000fea0003c00000 */
.L_x_44:
[----:B------:R-:W-:Y:S01]  /*3f30*/  NOP ;  /* 0x0000000000007918 */ /* 0x000fe20000000000 */
.L_x_41:
[----:B------:R-:W-:-:S04]  /*3f40*/  DEPBAR.LE SB0, 0x0 ;  /* 0x000080000000791a */ /* 0x000fc80000000000 */
[----:B---3--:R-:W-:Y:S05]  /*3f50*/  EXIT ;  /* 0x000000000000794d */ /* 0x008fea0003800000 */
.L_x_18:
[----:B------:R-:W-:Y:S02]  /*3f60*/  MOV R4, UR24 ;  /* 0x0000001800047c02 */ /* 0x000fe40008000f00 */
[----:B------:R-:W-:Y:S02]  /*3f70*/  MOV R5, UR24 ;  /* 0x0000001800057c02 */ /* 0x000fe40008000f00 */
[----:B------:R-:W-:-:S07]  /*3f80*/  MOV R0, UR9 ;  /* 0x0000000900007c02 */ /* 0x000fce0008000f00 */
.L_x_45:
[----:B-1----:R1:W2:Y:S02]  /*3f90*/  SYNCS.PHASECHK.TRANS64.TRYWAIT P0, [R0+URZ+0x28], R5 ;  /* 0x00002805000075a7 */ /* 0x0022a400080011ff */
[----:B--2---:R-:W-:Y:S05]  /*3fa0*/  @!P0 NANOSLEEP.SYNCS 0x989680 ;  /* 0x009896800000895d */ /* 0x004fea0003900000 */
[----:B------:R-:W2:Y:S02]  /*3fb0*/  @!P0 SYNCS.PHASECHK.TRANS64 P0, [R0+URZ+0x28], R5 ;  /* 0x00002805000085a7 */ /* 0x000ea400080010ff */
[----:B--2---:R-:W-:Y:S05]  /*3fc0*/  @!P0 BRA `(.L_x_45) ;  /* 0xfffffffc00f08947 */ /* 0x004fea000383ffff */
[----:B------:R-:W-:Y:S05]  /*3fd0*/  BRA `(.L_x_17) ;  /* 0xffffffc800f07947 */ /* 0x000fea000383ffff */
.L_x_21:
[----:B------:R-:W-:Y:S02]  /*3fe0*/  MOV R4, UR6 ;  /* 0x0000000600047c02 */ /* 0x000fe40008000f00 */
[----:B------:R-:W-:Y:S02]  /*3ff0*/  MOV R5, UR6 ;  /* 0x0000000600057c02 */ /* 0x000fe40008000f00 */
[----:B------:R-:W-:-:S07]  /*4000*/  MOV R0, UR5 ;  /* 0x0000000500007c02 */ /* 0x000fce0008000f00 */
.L_x_46:
[----:B-1----:R1:W5:Y:S02]  /*4010*/  SYNCS.PHASECHK.TRANS64.TRYWAIT P0, [R0+URZ+0x28], R5 ;  /* 0x00002805000075a7 */ /* 0x00236400080011ff */
[----:B-----5:R-:W-:Y:S05]  /*4020*/  @!P0 NANOSLEEP.SYNCS 0x989680 ;  /* 0x009896800000895d */ /* 0x020fea0003900000 */
[----:B------:R-:W5:Y:S02]  /*4030*/  @!P0 SYNCS.PHASECHK.TRANS64 P0, [R0+URZ+0x28], R5 ;  /* 0x00002805000085a7 */ /* 0x000f6400080010ff */
[----:B-----5:R-:W-:Y:S05]  /*4040*/  @!P0 BRA `(.L_x_46) ;  /* 0xfffffffc00f08947 */ /* 0x020fea000383ffff */
[----:B------:R-:W-:Y:S05]  /*4050*/  BRA `(.L_x_47) ;  /* 0xffffffcc00ec7947 */ /* 0x000fea000383ffff */
.L_x_24:
[----:B------:R-:W-:Y:S02]  /*4060*/  MOV R0, UR7 ;  /* 0x0000000700007c02 */ /* 0x000fe40008000f00 */
[-C--:B------:R-:W-:Y:S02]  /*4070*/  MOV R6, R3.reuse ;  /* 0x0000000300067202 */ /* 0x080fe40000000f00 */
[----:B------:R-:W-:-:S07]  /*4080*/  MOV R7, R3 ;  /* 0x0000000300077202 */ /* 0x000fce0000000f00 */
.L_x_48:
[----:B-1----:R1:W4:Y:S02]  /*4090*/  SYNCS.PHASECHK.TRANS64.TRYWAIT P0, [R0+URZ+0x60], R7 ;  /* 0x00006007000075a7 */ /* 0x00232400080011ff */
[----:B----4-:R-:W-:Y:S05]  /*40a0*/  @!P0 NANOSLEEP.SYNCS 0x989680 ;  /* 0x009896800000895d */ /* 0x010fea0003900000 */
[----:B------:R-:W4:Y:S02]  /*40b0*/  @!P0 SYNCS.PHASECHK.TRANS64 P0, [R0+URZ+0x60], R7 ;  /* 0x00006007000085a7 */ /* 0x000f2400080010ff */
[----:B----4-:R-:W-:Y:S05]  /*40c0*/  @!P0 BRA `(.L_x_48) ;  /* 0xfffffffc00f08947 */ /* 0x010fea000383ffff */
[----:B------:R-:W-:Y:S05]  /*40d0*/  BRA `(.L_x_49) ;  /* 0xffffffd000b87947 */ /* 0x000fea000383ffff */
.L_x_26:
[----:B------:R-:W-:Y:S02]  /*40e0*/  MOV R6, UR11 ;  /* 0x0000000b00067c02 */ /* 0x000fe40008000f00 */
[----:B------:R-:W-:Y:S02]  /*40f0*/  MOV R7, UR11 ;  /* 0x0000000b00077c02 */ /* 0x000fe40008000f00 */
[----:B------:R-:W-:Y:S07]  /*4100*/  MOV R0, UR5 ;  /* 0x0000000500007c02 */ /* 0x000fee0008000f00 */
.L_x_50:
[----:B-1----:R1:W4:Y:S02]  /*4110*/  SYNCS.PHASECHK.TRANS64.TRYWAIT P1, [R0+URZ], R7 ;  /* 0x00000007000075a7 */ /* 0x00232400080211ff */
[----:B----4-:R-:W-:Y:S05]  /*4120*/  @!P1 NANOSLEEP.SYNCS 0x989680 ;  /* 0x009896800000995d */ /* 0x010fea0003900000 */
[----:B------:R-:W4:Y:S02]  /*4130*/  @!P1 SYNCS.PHASECHK.TRANS64 P1, [R0+URZ], R7 ;  /* 0x00000007000095a7 */ /* 0x000f2400080210ff */
[----:B----4-:R-:W-:Y:S05]  /*4140*/  @!P1 BRA `(.L_x_50) ;  /* 0xfffffffc00f09947 */ /* 0x010fea000383ffff */
[----:B------:R-:W-:Y:S05]  /*4150*/  BRA `(.L_x_25) ;  /* 0xffffffd400047947 */ /* 0x000fea000383ffff */
.L_x_29:
[----:B------:R-:W-:-:S07]  /*4160*/  MOV R5, R4 ;  /* 0x0000000400057202 */ /* 0x000fce0000000f00 */
.L_x_51:
[----:B-1----:R1:W4:Y:S02]  /*4170*/  SYNCS.PHASECHK.TRANS64.TRYWAIT P0, [R0+URZ+0x60], R5 ;  /* 0x00006005000075a7 */ /* 0x00232400080011ff */
[----:B----4-:R-:W-:Y:S05]  /*4180*/  @!P0 NANOSLEEP.SYNCS 0x989680 ;  /* 0x009896800000895d */ /* 0x010fea0003900000 */
[----:B------:R-:W4:Y:S02]  /*4190*/  @!P0 SYNCS.PHASECHK.TRANS64 P0, [R0+URZ+0x60], R5 ;  /* 0x00006005000085a7 */ /* 0x000f2400080010ff */
[----:B----4-:R-:W-:Y:S05]  /*41a0*/  @!P0 BRA `(.L_x_51) ;  /* 0xfffffffc00f08947 */ /* 0x010fea000383ffff */
[----:B------:R-:W-:Y:S05]  /*41b0*/  BRA `(.L_x_22) ;  /* 0xffffffd400b07947 */ /* 0x000fea000383ffff */
.L_x_36:
[----:B------:R-:W-:Y:S02]  /*41c0*/  MOV R4, UR22 ;  /* 0x0000001600047c02 */ /* 0x000fe40008000f00 */
[----:B------:R-:W-:-:S07]  /*41d0*/  MOV R7, R6 ;  /* 0x0000000600077202 */ /* 0x000fce0000000f00 */
.L_x_52:
[----:B-1----:R1:W2:Y:S02]  /*41e0*/  SYNCS.PHASECHK.TRANS64.TRYWAIT P0, [R4+URZ+0x50], R7 ;  /* 0x00005007040075a7 */ /* 0x0022a400080011ff */
[----:B--2---:R-:W-:Y:S05]  /*41f0*/  @!P0 NANOSLEEP.SYNCS 0x989680 ;  /* 0x009896800000895d */ /* 0x004fea0003900000 */
[----:B------:R-:W2:Y:S02]  /*4200*/  @!P0 SYNCS.PHASECHK.TRANS64 P0, [R4+URZ+0x50], R7 ;  /* 0x00005007040085a7 */ /* 0x000ea400080010ff */
[----:B--2---:R-:W-:Y:S05]  /*4210*/  @!P0 BRA `(.L_x_52) ;  /* 0xfffffffc00f08947 */ /* 0x004fea000383ffff */
[----:B------:R-:W-:Y:S05]  /*4220*/  BRA `(.L_x_53) ;  /* 0xffffffdc00ec7947 */ /* 0x000fea000383ffff */
        .weak           $__internal_0_$__cuda_sm10x_tcgen05_guardrail_trap_col_being_dealloced_not_returned_by_alloc
        .type           $__internal_0_$__cuda_sm10x_tcgen05_guardrail_trap_col_being_dealloced_not_returned_by_alloc,@function
        .size           $__internal_0_$__cuda_sm10x_tcgen05_guardrail_trap_col_being_dealloced_not_returned_by_alloc,($__internal_1_$__cuda_sm10x_tcgen05_guardrail_trap_phase_invalid_during_alloc - $__internal_0_$__cuda_sm10x_tcgen05_guardrail_trap_col_being_dealloced_not_returned_by_alloc)
$__internal_0_$__cuda_sm10x_tcgen05_guardrail_trap_col_being_dealloced_not_returned_by_alloc:
[----:B------:R-:W-:Y:S05]  /*4230*/  BPT.TRAP 0x1 ;  /* 0x000000040000795c */ /* 0x000fea0000300000 */
[----:B------:R-:W-:-:S04]  /*4240*/  HFMA2 R3, -RZ, RZ, 0, 0 ;  /* 0x00000000ff037431 */ /* 0x000fc800000001ff */
[----:B------:R-:W-:Y:S05]  /*4250*/  RET.REL.NODEC R2 `(kernel_cutlass_kernel_cudnngemm_swigludense_gemm_persistent_swigluPersistentDenseGemmKernel_object_at__TiledMMA_ThrLayoutVMNK11110000_PermutationMNK____MMAAtom_ThrID10_ShapeMNK12812832_TV_0) ;  /* 0xffffffbc02687950 */ /* 0x000fea0003c3ffff */
        .weak           $__internal_1_$__cuda_sm10x_tcgen05_guardrail_trap_phase_invalid_during_alloc
        .type           $__internal_1_$__cuda_sm10x_tcgen05_guardrail_trap_phase_invalid_during_alloc,@function
        .size           $__internal_1_$__cuda_sm10x_tcgen05_guardrail_trap_phase_invalid_during_alloc,($__internal_2_$__cuda_sm10x_tcgen05_guardrail_trap_unallocated_columns_being_dealloced - $__internal_1_$__cuda_sm10x_tcgen05_guardrail_trap_phase_invalid_during_alloc)
$__internal_1_$__cuda_sm10x_tcgen05_guardrail_trap_phase_invalid_during_alloc:
[----:B------:R-:W-:Y:S05]  /*4260*/  BPT.TRAP 0x1 ;  /* 0x000000040000795c */ /* 0x000fea0000300000 */
[----:B------:R-:W-:-:S04]  /*4270*/  MOV R5, 0x0 ;  /* 0x0000000000057802 */ /* 0x000fc80000000f00 */
[----:B------:R-:W-:Y:S05]  /*4280*/  RET.REL.NODEC R4 `(kernel_cutlass_kernel_cudnngemm_swigludense_gemm_persistent_swigluPersistentDenseGemmKernel_object_at__TiledMMA_ThrLayoutVMNK11110000_PermutationMNK____MMAAtom_ThrID10_ShapeMNK12812832_TV_0) ;  /* 0xffffffbc045c7950 */ /* 0x000fea0003c3ffff */
        .weak           $__internal_2_$__cuda_sm10x_tcgen05_guardrail_trap_unallocated_columns_being_dealloced
        .type           $__internal_2_$__cuda_sm10x_tcgen05_guardrail_trap_unallocated_columns_being_dealloced,@function
        .size           $__internal_2_$__cuda_sm10x_tcgen05_guardrail_trap_unallocated_columns_being_dealloced,(.L_x_57 - $__internal_2_$__cuda_sm10x_tcgen05_guardrail_trap_unallocated_columns_being_dealloced)
$__internal_2_$__cuda_sm10x_tcgen05_guardrail_trap_unallocated_columns_being_dealloced:
[----:B------:R-:W-:Y:S05]  /*4290*/  BPT.TRAP 0x1 ;  /* 0x000000040000795c */ /* 0x000fea0000300000 */
[----:B------:R-:W-:-:S04]  /*42a0*/  HFMA2 R3, -RZ, RZ, 0, 0 ;  /* 0x00000000ff037431 */ /* 0x000fc800000001ff */
[----:B------:R-:W-:Y:S05]  /*42b0*/  RET.REL.NODEC R2 `(kernel_cutlass_kernel_cudnngemm_swigludense_gemm_persistent_swigluPersistentDenseGemmKernel_object_at__TiledMMA_ThrLayoutVMNK11110000_PermutationMNK____MMAAtom_ThrID10_ShapeMNK12812832_TV_0) ;  /* 0xffffffbc02507950 */ /* 0x000fea0003c3ffff */
.L_x_54:
[----:B------:R-:W-:-:S00]  /*42c0*/  BRA `(.L_x_54) ;  /* 0xfffffffc00fc7947 */ /* 0x000fc0000383ffff */
[----:B------:R-:W-:-:S00]  /*42d0*/  NOP ;  /* 0x0000000000007918 */ /* 0x000fc00000000000 */
        /* <DEDUP_REMOVED lines=10> */
.L_x_57:


//--------------------- .nv.shared.kernel_cutlass_kernel_cudnngemm_swigludense_gemm_persistent_swigluPersistentDenseGemmKernel_object_at__TiledMMA_ThrLayoutVMNK11110000_PermutationMNK____MMAAtom_ThrID10_ShapeMNK12812832_TV_0 --------------------------
	.section	.nv.shared.kernel_cutlass_kernel_cudnngemm_swigludense_gemm_persistent_swigluPersistentDenseGemmKernel_object_at__TiledMMA_ThrLayoutVMNK11110000_PermutationMNK____MMAAtom_ThrID10_ShapeMNK12812832_TV_0,"aw",@nobits
	.sectionflags	@""
	.align	1024
	.zero		1024


//--------------------- .nv.shared.reserved.0     --------------------------
	.section	.nv.shared.reserved.0,"aw",@nobits
	.align	8
	.weak		__nv_reservedSMEM_offset_0_alias
	.size		__nv_reservedSMEM_offset_0_alias, 0, 64
	.other		__nv_reservedSMEM_offset_0_alias,@"STO_CUDA_RESERVED_SHARED STV_DEFAULT"
__nv_reservedSMEM_offset_0_alias:
	.zero		0
.nv.shared.reserved.0:
	.zero		64
	.weak		__nv_reservedSMEM_allocation_phase
	.type		__nv_reservedSMEM_allocation_phase,@object
	.size		__nv_reservedSMEM_allocation_phase,(.L_0 - __nv_reservedSMEM_allocation_phase)
__nv_reservedSMEM_allocation_phase:
	.zero		1
.L_0:
	.zero		7
	.weak		__nv_reservedSMEM_devtool_atexit_pc
	.type		__nv_reservedSMEM_devtool_atexit_pc,@object
	.size		__nv_reservedSMEM_devtool_atexit_pc,(__nv_reservedSMEM_allocation_mask - __nv_reservedSMEM_devtool_atexit_pc)
__nv_reservedSMEM_devtool_atexit_pc:
	.zero		8
	.weak		__nv_reservedSMEM_allocation_mask
	.type		__nv_reservedSMEM_allocation_mask,@object
	.size		__nv_reservedSMEM_allocation_mask,(.L_2 - __nv_reservedSMEM_allocation_mask)
__nv_reservedSMEM_allocation_mask:
	.zero		4
.L_2:


//--------------------- .nv.constant0.kernel_cutlass_kernel_cudnngemm_swigludense_gemm_persistent_swigluPersistentDenseGemmKernel_object_at__TiledMMA_ThrLayoutVMNK11110000_PermutationMNK____MMAAtom_ThrID10_ShapeMNK12812832_TV_0 --------------------------
	.section	.nv.constant0.kernel_cutlass_kernel_cudnngemm_swigludense_gemm_persistent_swigluPersistentDenseGemmKernel_object_at__TiledMMA_ThrLayoutVMNK11110000_PermutationMNK____MMAAtom_ThrID10_ShapeMNK12812832_TV_0,"a",@progbits
	.sectionflags	@""
	.align	4
.nv.constant0.kernel_cutlass_kernel_cudnngemm_swigludense_gemm_persistent_swigluPersistentDenseGemmKernel_object_at__TiledMMA_ThrLayoutVMNK11110000_PermutationMNK____MMAAtom_ThrID10_ShapeMNK12812832_TV_0:
	.zero		1512


//--------------------- SYMBOLS --------------------------

	.type		.nv.reservedSmem.offset0,@object
	.size		.nv.reservedSmem.offset0,0x4
	.type		.nv.reservedSmem.cap,@object
	.size		.nv.reservedSmem.cap,0x4
